def matmul_kernel(
    a_ptr,
    b_ptr,
    c_ptr,
    M,
    N,
    K,
    stride_am,
    stride_ak,
    stride_bk,
    stride_bn,
    stride_cm,
    stride_cn,
    BLOCK_M: tl.constexpr,
    BLOCK_N: tl.constexpr,
    BLOCK_K: tl.constexpr,
    GROUP_M: tl.constexpr,
):
    pid = tl.program_id(axis=0)
    num_pid_m = tl.cdiv(M, BLOCK_M)
    num_pid_n = tl.cdiv(N, BLOCK_N)
    num_pid_in_group = GROUP_M * num_pid_n
    group_id = pid // num_pid_in_group
    first_pid_m = group_id * GROUP_M
    group_size_m = min(num_pid_m - first_pid_m, GROUP_M)
    pid_m = first_pid_m + ((pid % num_pid_in_group) % group_size_m)
    pid_n = (pid % num_pid_in_group) // group_size_m

    offs_am = (pid_m * BLOCK_M + tl.arange(0, BLOCK_M)) % M
    offs_bn = (pid_n * BLOCK_N + tl.arange(0, BLOCK_N)) % N
    offs_k = tl.arange(0, BLOCK_K)
    a_ptrs = a_ptr + offs_am[:, None] * stride_am + offs_k[None, :] * stride_ak
    b_ptrs = b_ptr + offs_k[:, None] * stride_bk + offs_bn[None, :] * stride_bn

    acc = tl.zeros((BLOCK_M, BLOCK_N), dtype=tl.float32)
    for kk in range(0, tl.cdiv(K, BLOCK_K)):
        a = tl.load(a_ptrs, mask=offs_k[None, :] < K - kk * BLOCK_K, other=0.0)
        b = tl.load(b_ptrs, mask=offs_k[:, None] < K - kk * BLOCK_K, other=0.0)
        acc = tl.dot(a, b, acc)
        a_ptrs += BLOCK_K * stride_ak
        b_ptrs += BLOCK_K * stride_bk

    c = acc.to(c_ptr.dtype.element_ty)
    offs_cm = pid_m * BLOCK_M + tl.arange(0, BLOCK_M)
    offs_cn = pid_n * BLOCK_N + tl.arange(0, BLOCK_N)
    c_ptrs = c_ptr + offs_cm[:, None] * stride_cm + offs_cn[None, :] * stride_cn
    mask = (offs_cm[:, None] < M) & (offs_cn[None, :] < N)
    tl.store(c_ptrs, c, mask=mask)

# config = {"BLOCK_K": 32, "BLOCK_M": 64, "BLOCK_N": 128, "GROUP_M": 8, "arch": "sm_100", "dtype": "bf16", "num_ctas": 1, "num_stages": 3, "num_warps": 2}
# arch = sm_100


// ===== COMPILED SASS (sm_100a) =====

	.target	sm_100a

	.elftype	@"ET_EXEC"


//--------------------- .note.nv.tkinfo           --------------------------
	.section	.note.nv.tkinfo,"",@"SHT_NOTE"
	.sectionflags	@"SHF_NOTE_NV_TKINFO"
	.tkinfo
        /*0018*/ 	.word	0x00000081
        /*0030*/ 	.string	""
        /*0030*/ 	.string	"ptxas-blackwell"
        /*0030*/ 	.string	"Cuda compilation tools, release 12.9, V12.9.86"
        /*0030*/ 	.string	"Build cuda_12.9.r12.9/compiler.36037853_0"
        /*0030*/ 	.string	"-v  -suppress-debug-info  -lineinfo  -arch sm_100a "



//--------------------- .note.nv.cuver            --------------------------
	.section	.note.nv.cuver,"",@"SHT_NOTE"
	.sectionflags	@"SHF_NOTE_NV_CUVER"
        /*0018*/ 	.short	0x0001
        /*001a*/ 	.short	0x0064
        /*001c*/ 	.short	0x0001
        /*001e*/ 	.short	0x0000
        /*0020*/ 	.short	0x0001
        /*0022*/ 	.short	0x0000


//--------------------- .nv.info                  --------------------------
	.section	.nv.info,"",@"SHT_CUDA_INFO"
	.align	4


	//----- nvinfo : EIATTR_REGCOUNT
	.align		4
        /*0000*/ 	.byte	0x04, 0x2f
        /*0002*/ 	.short	(.L_1 - .L_0)
	.align		4
.L_0:
        /*0004*/ 	.word	index@(matmul_kernel)
        /*0008*/ 	.word	0x000000ff


	//----- nvinfo : EIATTR_FRAME_SIZE
	.align		4
.L_1:
        /*000c*/ 	.byte	0x04, 0x11
        /*000e*/ 	.short	(.L_3 - .L_2)
	.align		4
.L_2:
        /*0010*/ 	.word	index@(matmul_kernel)
        /*0014*/ 	.word	0x000001c8


	//----- nvinfo : EIATTR_MIN_STACK_SIZE
	.align		4
.L_3:
        /*0018*/ 	.byte	0x04, 0x12
        /*001a*/ 	.short	(.L_5 - .L_4)
	.align		4
.L_4:
        /*001c*/ 	.word	index@(matmul_kernel)
        /*0020*/ 	.word	0x000001c8
.L_5:


//--------------------- .nv.info.matmul_kernel    --------------------------
	.section	.nv.info.matmul_kernel,"",@"SHT_CUDA_INFO"
	.sectionflags	@""
	.align	4


	//----- nvinfo : EIATTR_CUDA_API_VERSION
	.align		4
        /*0000*/ 	.byte	0x04, 0x37
        /*0002*/ 	.short	(.L_7 - .L_6)
.L_6:
        /*0004*/ 	.word	0x00000081


	//----- nvinfo : EIATTR_KPARAM_INFO
	.align		4
.L_7:
        /*0008*/ 	.byte	0x04, 0x17
        /*000a*/ 	.short	(.L_9 - .L_8)
.L_8:
        /*000c*/ 	.word	0x00000000
        /*0010*/ 	.short	0x000d
        /*0012*/ 	.short	0x0048
        /*0014*/ 	.byte	0x00, 0xf4, 0x21, 0x00


	//----- nvinfo : EIATTR_KPARAM_INFO
	.align		4
.L_9:
        /*0018*/ 	.byte	0x04, 0x17
        /*001a*/ 	.short	(.L_11 - .L_10)
.L_10:
        /*001c*/ 	.word	0x00000000
        /*0020*/ 	.short	0x000c
        /*0022*/ 	.short	0x0040
        /*0024*/ 	.byte	0x00, 0xf4, 0x21, 0x00


	//----- nvinfo : EIATTR_KPARAM_INFO
	.align		4
.L_11:
        /*0028*/ 	.byte	0x04, 0x17
        /*002a*/ 	.short	(.L_13 - .L_12)
.L_12:
        /*002c*/ 	.word	0x00000000
        /*0030*/ 	.short	0x000b
        /*0032*/ 	.short	0x0038
        /*0034*/ 	.byte	0x00, 0xf0, 0x11, 0x00


	//----- nvinfo : EIATTR_KPARAM_INFO
	.align		4
.L_13:
        /*0038*/ 	.byte	0x04, 0x17
        /*003a*/ 	.short	(.L_15 - .L_14)
.L_14:
        /*003c*/ 	.word	0x00000000
        /*0040*/ 	.short	0x000a
        /*0042*/ 	.short	0x0034
        /*0044*/ 	.byte	0x00, 0xf0, 0x11, 0x00


	//----- nvinfo : EIATTR_KPARAM_INFO
	.align		4
.L_15:
        /*0048*/ 	.byte	0x04, 0x17
        /*004a*/ 	.short	(.L_17 - .L_16)
.L_16:
        /*004c*/ 	.word	0x00000000
        /*0050*/ 	.short	0x0009
        /*0052*/ 	.short	0x0030
        /*0054*/ 	.byte	0x00, 0xf0, 0x11, 0x00


	//----- nvinfo : EIATTR_KPARAM_INFO
	.align		4
.L_17:
        /*0058*/ 	.byte	0x04, 0x17
        /*005a*/ 	.short	(.L_19 - .L_18)
.L_18:
        /*005c*/ 	.word	0x00000000
        /*0060*/ 	.short	0x0008
        /*0062*/ 	.short	0x002c
        /*0064*/ 	.byte	0x00, 0xf0, 0x11, 0x00


	//----- nvinfo : EIATTR_KPARAM_INFO
	.align		4
.L_19:
        /*0068*/ 	.byte	0x04, 0x17
        /*006a*/ 	.short	(.L_21 - .L_20)
.L_20:
        /*006c*/ 	.word	0x00000000
        /*0070*/ 	.short	0x0007
        /*0072*/ 	.short	0x0028
        /*0074*/ 	.byte	0x00, 0xf0, 0x11, 0x00


	//----- nvinfo : EIATTR_KPARAM_INFO
	.align		4
.L_21:
        /*0078*/ 	.byte	0x04, 0x17
        /*007a*/ 	.short	(.L_23 - .L_22)
.L_22:
        /*007c*/ 	.word	0x00000000
        /*0080*/ 	.short	0x0006
        /*0082*/ 	.short	0x0024
        /*0084*/ 	.byte	0x00, 0xf0, 0x11, 0x00


	//----- nvinfo : EIATTR_KPARAM_INFO
	.align		4
.L_23:
        /*0088*/ 	.byte	0x04, 0x17
        /*008a*/ 	.short	(.L_25 - .L_24)
.L_24:
        /*008c*/ 	.word	0x00000000
        /*0090*/ 	.short	0x0005
        /*0092*/ 	.short	0x0020
        /*0094*/ 	.byte	0x00, 0xf0, 0x11, 0x00


	//----- nvinfo : EIATTR_KPARAM_INFO
	.align		4
.L_25:
        /*0098*/ 	.byte	0x04, 0x17
        /*009a*/ 	.short	(.L_27 - .L_26)
.L_26:
        /*009c*/ 	.word	0x00000000
        /*00a0*/ 	.short	0x0004
        /*00a2*/ 	.short	0x001c
        /*00a4*/ 	.byte	0x00, 0xf0, 0x11, 0x00


	//----- nvinfo : EIATTR_KPARAM_INFO
	.align		4
.L_27:
        /*00a8*/ 	.byte	0x04, 0x17
        /*00aa*/ 	.short	(.L_29 - .L_28)
.L_28:
        /*00ac*/ 	.word	0x00000000
        /*00b0*/ 	.short	0x0003
        /*00b2*/ 	.short	0x0018
        /*00b4*/ 	.byte	0x00, 0xf0, 0x11, 0x00


	//----- nvinfo : EIATTR_KPARAM_INFO
	.align		4
.L_29:
        /*00b8*/ 	.byte	0x04, 0x17
        /*00ba*/ 	.short	(.L_31 - .L_30)
.L_30:
        /*00bc*/ 	.word	0x00000000
        /*00c0*/ 	.short	0x0002
        /*00c2*/ 	.short	0x0010
        /*00c4*/ 	.byte	0x00, 0xf4, 0x21, 0x00


	//----- nvinfo : EIATTR_KPARAM_INFO
	.align		4
.L_31:
        /*00c8*/ 	.byte	0x04, 0x17
        /*00ca*/ 	.short	(.L_33 - .L_32)
.L_32:
        /*00cc*/ 	.word	0x00000000
        /*00d0*/ 	.short	0x0001
        /*00d2*/ 	.short	0x0008
        /*00d4*/ 	.byte	0x00, 0xf4, 0x21, 0x00


	//----- nvinfo : EIATTR_KPARAM_INFO
	.align		4
.L_33:
        /*00d8*/ 	.byte	0x04, 0x17
        /*00da*/ 	.short	(.L_35 - .L_34)
.L_34:
        /*00dc*/ 	.word	0x00000000
        /*00e0*/ 	.short	0x0000
        /*00e2*/ 	.short	0x0000
        /*00e4*/ 	.byte	0x00, 0xf4, 0x21, 0x00


	//----- nvinfo : EIATTR_SPARSE_MMA_MASK
	.align		4
.L_35:
        /*00e8*/ 	.byte	0x03, 0x50
        /*00ea*/ 	.short	0x0000


	//----- nvinfo : EIATTR_MAXREG_COUNT
	.align		4
        /*00ec*/ 	.byte	0x03, 0x1b
        /*00ee*/ 	.short	0x00ff


	//----- nvinfo : EIATTR_NUM_BARRIERS
	.align		4
        /*00f0*/ 	.byte	0x02, 0x4c
        /*00f2*/ 	.byte	0x01
	.zero		1


	//----- nvinfo : EIATTR_ANNOTATIONS
	.align		4
        /*00f4*/ 	.byte	0x04, 0x55
        /*00f6*/ 	.short	(.L_37 - .L_36)


	//   ....[0]....
.L_36:
        /*00f8*/ 	.word	0x00000001
        /*00fc*/ 	.byte	0x60, 0x07, 0x00, 0x00, 0x01, 0x00, 0x00, 0x00, 0x60, 0x43, 0x00, 0x00, 0x01, 0x00, 0x00, 0x00
        /* <DEDUP_REMOVED lines=153> */
        /*0a9c*/ 	.byte	0x80, 0x9d, 0x00, 0x00, 0x01, 0x00, 0x00, 0x00, 0x10, 0xa3, 0x00, 0x00


	//----- nvinfo : EIATTR_VRC_CTA_INIT_COUNT
	.align		4
.L_37:
        /*0aa8*/ 	.byte	0x02, 0x4a
	.zero		1
	.zero		1


	//----- nvinfo : EIATTR_EXIT_INSTR_OFFSETS
	.align		4
        /*0aac*/ 	.byte	0x04, 0x1c
        /*0aae*/ 	.short	(.L_39 - .L_38)


	//   ....[0]....
.L_38:
        /*0ab0*/ 	.word	0x0000e5e0


	//   ....[1]....
        /*0ab4*/ 	.word	0x0000e610


	//----- nvinfo : EIATTR_REQNTID
	.align		4
.L_39:
        /*0ab8*/ 	.byte	0x04, 0x10
        /*0aba*/ 	.short	(.L_41 - .L_40)
.L_40:
        /*0abc*/ 	.word	0x00000040
        /*0ac0*/ 	.word	0x00000001
        /*0ac4*/ 	.word	0x00000001


	//----- nvinfo : EIATTR_CBANK_PARAM_SIZE
	.align		4
.L_41:
        /*0ac8*/ 	.byte	0x03, 0x19
        /*0aca*/ 	.short	0x0050


	//----- nvinfo : EIATTR_PARAM_CBANK
	.align		4
        /*0acc*/ 	.byte	0x04, 0x0a
        /*0ace*/ 	.short	(.L_43 - .L_42)
	.align		4
.L_42:
        /*0ad0*/ 	.word	index@(.nv.constant0.matmul_kernel)
        /*0ad4*/ 	.short	0x0380
        /*0ad6*/ 	.short	0x0050


	//----- nvinfo : EIATTR_SW_WAR
	.align		4
.L_43:
        /*0ad8*/ 	.byte	0x04, 0x36
        /*0ada*/ 	.short	(.L_45 - .L_44)
.L_44:
        /*0adc*/ 	.word	0x00000008
.L_45:


//--------------------- .nv.compat                --------------------------
	.section	.nv.compat,"",@"SHT_CUDA_COMPAT_INFO"
	.align	4
        /*0000*/ 	.byte	0x02, 0x02, 0x01, 0x00, 0x02, 0x05, 0x05, 0x00, 0x02, 0x03, 0x00, 0x00, 0x02, 0x06, 0x01, 0x00


//--------------------- .nv.callgraph             --------------------------
	.section	.nv.callgraph,"",@"SHT_CUDA_CALLGRAPH"
	.align	4
	.sectionentsize	8
	.align		4
        /*0000*/ 	.word	0x00000000
	.align		4
        /*0004*/ 	.word	0xffffffff
	.align		4
        /*0008*/ 	.word	0x00000000
	.align		4
        /*000c*/ 	.word	0xfffffffe
	.align		4
        /*0010*/ 	.word	0x00000000
	.align		4
        /*0014*/ 	.word	0xfffffffd
	.align		4
        /*0018*/ 	.word	0x00000000
	.align		4
        /*001c*/ 	.word	0xfffffffc


//--------------------- .text.matmul_kernel       --------------------------
	.section	.text.matmul_kernel,"ax",@progbits
	.align	128
        .global         matmul_kernel
        .type           matmul_kernel,@function
        .size           matmul_kernel,(.L_x_3 - matmul_kernel)
        .other          matmul_kernel,@"STO_CUDA_ENTRY STV_DEFAULT"
matmul_kernel:
.text.matmul_kernel:
[----:B------:R-:W0:Y:S08]  /*0000*/  LDC R1, c[0x0][0x37c] ;  /* 0x0000df00ff017b82 */ /* 0x000e300000000800 */
[----:B------:R-:W1:Y:S01]  /*0010*/  LDC.64 R44, c[0x0][0x398] ;  /* 0x0000e600ff2c7b82 */ /* 0x000e620000000a00 */
[----:B------:R-:W2:Y:S01]  /*0020*/  S2R R5, SR_CTAID.X ;  /* 0x0000000000057919 */ /* 0x000ea20000002500 */
[----:B------:R-:W3:Y:S01]  /*0030*/  LDCU UR5, c[0x0][0x3a0] ;  /* 0x00007400ff0577ac */ /* 0x000ee20008000800 */
[----:B0-----:R-:W-:Y:S01]  /*0040*/  VIADD R1, R1, 0xfffffe38 ;  /* 0xfffffe3801017836 */ /* 0x001fe20000000000 */
[----:B------:R-:W-:-:S02]  /*0050*/  CS2R R148, SRZ ;  /* 0x0000000000947805 */ /* 0x000fc4000001ff00 */
[----:B------:R-:W-:Y:S02]  /*0060*/  CS2R R150, SRZ ;  /* 0x0000000000967805 */ /* 0x000fe4000001ff00 */
[----:B------:R-:W-:Y:S02]  /*0070*/  CS2R R28, SRZ ;  /* 0x00000000001c7805 */ /* 0x000fe4000001ff00 */
[----:B------:R-:W-:Y:S01]  /*0080*/  CS2R R30, SRZ ;  /* 0x00000000001e7805 */ /* 0x000fe2000001ff00 */
[----:B------:R-:W0:Y:S01]  /*0090*/  S2UR UR7, SR_CgaCtaId ;  /* 0x00000000000779c3 */ /* 0x000e220000008800 */
[----:B------:R-:W-:Y:S02]  /*00a0*/  CS2R R152, SRZ ;  /* 0x0000000000987805 */ /* 0x000fe4000001ff00 */
[----:B------:R-:W-:Y:S02]  /*00b0*/  CS2R R154, SRZ ;  /* 0x00000000009a7805 */ /* 0x000fe4000001ff00 */
[----:B------:R-:W-:-:S02]  /*00c0*/  CS2R R32, SRZ ;  /* 0x0000000000207805 */ /* 0x000fc4000001ff00 */
[----:B------:R-:W-:Y:S02]  /*00d0*/  CS2R R34, SRZ ;  /* 0x0000000000227805 */ /* 0x000fe4000001ff00 */
[----:B------:R-:W-:Y:S02]  /*00e0*/  CS2R R156, SRZ ;  /* 0x00000000009c7805 */ /* 0x000fe4000001ff00 */
[----:B------:R-:W-:Y:S02]  /*00f0*/  CS2R R158, SRZ ;  /* 0x00000000009e7805 */ /* 0x000fe4000001ff00 */
[----:B------:R-:W-:Y:S02]  /*0100*/  CS2R R36, SRZ ;  /* 0x0000000000247805 */ /* 0x000fe4000001ff00 */
[----:B------:R-:W-:Y:S02]  /*0110*/  CS2R R38, SRZ ;  /* 0x0000000000267805 */ /* 0x000fe4000001ff00 */
[----:B------:R-:W-:-:S02]  /*0120*/  CS2R R120, SRZ ;  /* 0x0000000000787805 */ /* 0x000fc4000001ff00 */
[----:B------:R-:W-:Y:S02]  /*0130*/  CS2R R122, SRZ ;  /* 0x00000000007a7805 */ /* 0x000fe4000001ff00 */
[----:B------:R-:W-:Y:S01]  /*0140*/  CS2R R96, SRZ ;  /* 0x0000000000607805 */ /* 0x000fe2000001ff00 */
[----:B---3--:R-:W-:Y:S01]  /*0150*/  UIADD3 UR5, UPT, UPT, UR5, 0x1f, URZ ;  /* 0x0000001f05057890 */ /* 0x008fe2000fffe0ff */
[----:B------:R-:W-:Y:S02]  /*0160*/  CS2R R98, SRZ ;  /* 0x0000000000627805 */ /* 0x000fe4000001ff00 */
[----:B------:R-:W-:Y:S02]  /*0170*/  CS2R R116, SRZ ;  /* 0x0000000000747805 */ /* 0x000fe4000001ff00 */
[----:B------:R-:W-:Y:S01]  /*0180*/  CS2R R118, SRZ ;  /* 0x0000000000767805 */ /* 0x000fe2000001ff00 */
[----:B-1----:R-:W-:Y:S01]  /*0190*/  VIADD R0, R45, 0x7f ;  /* 0x0000007f2d007836 */ /* 0x002fe20000000000 */
[----:B------:R-:W-:Y:S01]  /*01a0*/  UISETP.GE.AND UP0, UPT, UR5, 0x20, UPT ;  /* 0x000000200500788c */ /* 0x000fe2000bf06270 */
[----:B------:R-:W-:-:S02]  /*01b0*/  CS2R R144, SRZ ;  /* 0x0000000000907805 */ /* 0x000fc4000001ff00 */
[----:B------:R-:W-:Y:S02]  /*01c0*/  CS2R R146, SRZ ;  /* 0x0000000000927805 */ /* 0x000fe4000001ff00 */
[----:B------:R-:W-:Y:S02]  /*01d0*/  CS2R R40, SRZ ;  /* 0x0000000000287805 */ /* 0x000fe4000001ff00 */
[----:B------:R-:W-:Y:S02]  /*01e0*/  SHF.R.S32.HI R3, RZ, 0x1f, R0 ;  /* 0x0000001fff037819 */ /* 0x000fe40000011400 */
[----:B------:R-:W-:Y:S02]  /*01f0*/  CS2R R42, SRZ ;  /* 0x00000000002a7805 */ /* 0x000fe4000001ff00 */
[----:B------:R-:W-:Y:S02]  /*0200*/  CS2R R176, SRZ ;  /* 0x0000000000b07805 */ /* 0x000fe4000001ff00 */
[----:B------:R-:W-:-:S02]  /*0210*/  CS2R R178, SRZ ;  /* 0x0000000000b27805 */ /* 0x000fc4000001ff00 */
[----:B------:R-:W-:Y:S02]  /*0220*/  LEA.HI R3, R3, R0, RZ, 0x7 ;  /* 0x0000000003037211 */ /* 0x000fe400078f38ff */
[----:B------:R-:W-:Y:S02]  /*0230*/  CS2R R60, SRZ ;  /* 0x00000000003c7805 */ /* 0x000fe4000001ff00 */
[----:B--2---:R-:W-:Y:S02]  /*0240*/  IABS R8, R5 ;  /* 0x0000000500087213 */ /* 0x004fe40000000000 */
[----:B------:R-:W-:Y:S02]  /*0250*/  CS2R R62, SRZ ;  /* 0x00000000003e7805 */ /* 0x000fe4000001ff00 */
[----:B------:R-:W-:Y:S02]  /*0260*/  SHF.R.S32.HI R3, RZ, 0x7, R3 ;  /* 0x00000007ff037819 */ /* 0x000fe40000011403 */
[----:B------:R-:W-:-:S02]  /*0270*/  CS2R R140, SRZ ;  /* 0x00000000008c7805 */ /* 0x000fc4000001ff00 */
[----:B------:R-:W-:Y:S02]  /*0280*/  CS2R R142, SRZ ;  /* 0x00000000008e7805 */ /* 0x000fe4000001ff00 */
[----:B------:R-:W-:Y:S02]  /*0290*/  CS2R R64, SRZ ;  /* 0x0000000000407805 */ /* 0x000fe4000001ff00 */
[----:B------:R-:W-:Y:S01]  /*02a0*/  CS2R R66, SRZ ;  /* 0x0000000000427805 */ /* 0x000fe2000001ff00 */
[----:B------:R-:W-:Y:S01]  /*02b0*/  IMAD.SHL.U32 R4, R3, 0x8, RZ ;  /* 0x0000000803047824 */ /* 0x000fe200078e00ff */
[----:B------:R-:W-:Y:S02]  /*02c0*/  CS2R R52, SRZ ;  /* 0x0000000000347805 */ /* 0x000fe4000001ff00 */
[----:B------:R-:W-:Y:S01]  /*02d0*/  CS2R R54, SRZ ;  /* 0x0000000000367805 */ /* 0x000fe2000001ff00 */
[----:B------:R-:W-:Y:S01]  /*02e0*/  UMOV UR6, 0x400 ;  /* 0x0000040000067882 */ /* 0x000fe20000000000 */
[----:B------:R-:W1:Y:S01]  /*02f0*/  LDCU.64 UR10, c[0x0][0x358] ;  /* 0x00006b00ff0a77ac */ /* 0x000e620008000a00 */
[----:B------:R-:W-:-:S02]  /*0300*/  IABS R7, R4 ;  /* 0x0000000400077213 */ /* 0x000fc40000000000 */
[----:B------:R-:W-:Y:S01]  /*0310*/  IABS R10, R4 ;  /* 0x00000004000a7213 */ /* 0x000fe20000000000 */
[----:B0-----:R-:W-:Y:S01]  /*0320*/  ULEA UR6, UR7, UR6, 0x18 ;  /* 0x0000000607067291 */ /* 0x001fe2000f8ec0ff */
[----:B------:R-:W0:Y:S08]  /*0330*/  I2F.RP R0, R7 ;  /* 0x0000000700007306 */ /* 0x000e300000209400 */
[----:B0-----:R-:W0:Y:S02]  /*0340*/  MUFU.RCP R0, R0 ;  /* 0x0000000000007308 */ /* 0x001e240000001000 */
[----:B0-----:R-:W-:-:S02]  /*0350*/  VIADD R2, R0, 0xffffffe ;  /* 0x0ffffffe00027836 */ /* 0x001fc40000000000 */
[----:B------:R-:W-:-:S04]  /*0360*/  IMAD.MOV R0, RZ, RZ, -R10 ;  /* 0x000000ffff007224 */ /* 0x000fc800078e0a0a */
[----:B------:R0:W2:Y:S02]  /*0370*/  F2I.FTZ.U32.TRUNC.NTZ R3, R2 ;  /* 0x0000000200037305 */ /* 0x0000a4000021f000 */
[----:B0-----:R-:W-:Y:S02]  /*0380*/  IMAD.MOV.U32 R2, RZ, RZ, RZ ;  /* 0x000000ffff027224 */ /* 0x001fe400078e00ff */
[----:B--2---:R-:W-:-:S04]  /*0390*/  IMAD.MOV R6, RZ, RZ, -R3 ;  /* 0x000000ffff067224 */ /* 0x004fc800078e0a03 */
[----:B------:R-:W-:Y:S02]  /*03a0*/  IMAD R9, R6, R7, RZ ;  /* 0x0000000706097224 */ /* 0x000fe400078e02ff */
[----:B------:R-:W-:Y:S02]  /*03b0*/  IMAD.MOV.U32 R6, RZ, RZ, R8 ;  /* 0x000000ffff067224 */ /* 0x000fe400078e0008 */
[----:B------:R-:W-:-:S06]  /*03c0*/  IMAD.HI.U32 R3, R3, R9, R2 ;  /* 0x0000000903037227 */ /* 0x000fcc00078e0002 */
[----:B------:R-:W-:-:S04]  /*03d0*/  IMAD.HI.U32 R3, R3, R6, RZ ;  /* 0x0000000603037227 */ /* 0x000fc800078e00ff */
[----:B------:R-:W-:-:S05]  /*03e0*/  IMAD R0, R3, R0, R6 ;  /* 0x0000000003007224 */ /* 0x000fca00078e0206 */
[----:B------:R-:W-:-:S13]  /*03f0*/  ISETP.GT.U32.AND P1, PT, R7, R0, PT ;  /* 0x000000000700720c */ /* 0x000fda0003f24070 */
[----:B------:R-:W-:Y:S02]  /*0400*/  @!P1 IMAD.IADD R0, R0, 0x1, -R7 ;  /* 0x0000000100009824 */ /* 0x000fe400078e0a07 */
[----:B------:R-:W-:Y:S01]  /*0410*/  @!P1 VIADD R3, R3, 0x1 ;  /* 0x0000000103039836 */ /* 0x000fe20000000000 */
[----:B------:R-:W-:Y:S02]  /*0420*/  ISETP.NE.AND P1, PT, R4, RZ, PT ;  /* 0x000000ff0400720c */ /* 0x000fe40003f25270 */
[----:B------:R-:W-:Y:S02]  /*0430*/  ISETP.GE.U32.AND P0, PT, R0, R7, PT ;  /* 0x000000070000720c */ /* 0x000fe40003f06070 */
[----:B------:R-:W-:-:S04]  /*0440*/  LOP3.LUT R0, R5, R4, RZ, 0x3c, !PT ;  /* 0x0000000405007212 */ /* 0x000fc800078e3cff */
[----:B------:R-:W-:Y:S01]  /*0450*/  ISETP.GE.AND P2, PT, R0, RZ, PT ;  /* 0x000000ff0000720c */ /* 0x000fe20003f46270 */
[----:B------:R-:W-:-:S06]  /*0460*/  VIADD R0, R44, 0x3f ;  /* 0x0000003f2c007836 */ /* 0x000fcc0000000000 */
[----:B------:R-:W-:-:S04]  /*0470*/  @P0 VIADD R3, R3, 0x1 ;  /* 0x0000000103030836 */ /* 0x000fc80000000000 */
[----:B------:R-:W-:Y:S01]  /*0480*/  IMAD.MOV.U32 R2, RZ, RZ, R3 ;  /* 0x000000ffff027224 */ /* 0x000fe200078e0003 */
[----:B------:R-:W-:-:S03]  /*0490*/  SHF.R.S32.HI R3, RZ, 0x1f, R0 ;  /* 0x0000001fff037819 */ /* 0x000fc60000011400 */
[----:B------:R-:W-:Y:S01]  /*04a0*/  @!P2 IMAD.MOV R2, RZ, RZ, -R2 ;  /* 0x000000ffff02a224 */ /* 0x000fe200078e0a02 */
[----:B------:R-:W-:Y:S02]  /*04b0*/  @!P1 LOP3.LUT R2, RZ, R4, RZ, 0x33, !PT ;  /* 0x00000004ff029212 */ /* 0x000fe400078e33ff */
[----:B------:R-:W-:-:S03]  /*04c0*/  LEA.HI R3, R3, R0, RZ, 0x6 ;  /* 0x0000000003037211 */ /* 0x000fc600078f30ff */
[----:B------:R-:W-:Y:S02]  /*04d0*/  IMAD.SHL.U32 R8, R2, 0x8, RZ ;  /* 0x0000000802087824 */ /* 0x000fe400078e00ff */
[----:B------:R-:W-:-:S03]  /*04e0*/  IMAD.MOV R2, RZ, RZ, -R2 ;  /* 0x000000ffff027224 */ /* 0x000fc600078e0a02 */
[----:B------:R-:W-:Y:S01]  /*04f0*/  LEA.HI.SX32 R3, R3, -R8, 0x1a ;  /* 0x8000000803037211 */ /* 0x000fe200078fd2ff */
[----:B------:R-:W-:-:S03]  /*0500*/  IMAD R4, R4, R2, R5 ;  /* 0x0000000204047224 */ /* 0x000fc600078e0205 */
[----:B------:R-:W-:Y:S02]  /*0510*/  VIMNMX R11, PT, PT, R3, 0x8, PT ;  /* 0x00000008030b7848 */ /* 0x000fe40003fe0100 */
[----:B------:R-:W-:Y:S02]  /*0520*/  IABS R9, R4 ;  /* 0x0000000400097213 */ /* 0x000fe40000000000 */
[----:B------:R-:W-:-:S04]  /*0530*/  IABS R7, R11 ;  /* 0x0000000b00077213 */ /* 0x000fc80000000000 */
[----:B------:R-:W0:Y:S08]  /*0540*/  I2F.RP R0, R7 ;  /* 0x0000000700007306 */ /* 0x000e300000209400 */
[----:B0-----:R-:W0:Y:S02]  /*0550*/  MUFU.RCP R0, R0 ;  /* 0x0000000000007308 */ /* 0x001e240000001000 */
[----:B0-----:R-:W-:-:S06]  /*0560*/  VIADD R3, R0, 0xffffffe ;  /* 0x0ffffffe00037836 */ /* 0x001fcc0000000000 */
[----:B------:R-:W0:Y:S02]  /*0570*/  F2I.FTZ.U32.TRUNC.NTZ R3, R3 ;  /* 0x0000000300037305 */ /* 0x000e24000021f000 */
[----:B0-----:R-:W-:-:S04]  /*0580*/  IMAD.MOV R6, RZ, RZ, -R3 ;  /* 0x000000ffff067224 */ /* 0x001fc800078e0a03 */
[----:B------:R-:W-:Y:S01]  /*0590*/  IMAD.MOV.U32 R2, RZ, RZ, R6 ;  /* 0x000000ffff027224 */ /* 0x000fe200078e0006 */
[----:B------:R-:W-:-:S03]  /*05a0*/  IABS R6, R11 ;  /* 0x0000000b00067213 */ /* 0x000fc60000000000 */
[----:B------:R-:W-:Y:S02]  /*05b0*/  IMAD R5, R2, R7, RZ ;  /* 0x0000000702057224 */ /* 0x000fe400078e02ff */
[----:B------:R-:W-:-:S04]  /*05c0*/  IMAD.MOV.U32 R2, RZ, RZ, RZ ;  /* 0x000000ffff027224 */ /* 0x000fc800078e00ff */
[----:B------:R-:W-:-:S04]  /*05d0*/  IMAD.HI.U32 R2, R3, R5, R2 ;  /* 0x0000000503027227 */ /* 0x000fc800078e0002 */
[----:B------:R-:W-:Y:S02]  /*05e0*/  IMAD.MOV R3, RZ, RZ, -R6 ;  /* 0x000000ffff037224 */ /* 0x000fe400078e0a06 */
[----:B------:R-:W-:-:S04]  /*05f0*/  IMAD.HI.U32 R0, R2, R9, RZ ;  /* 0x0000000902007227 */ /* 0x000fc800078e00ff */
[----:B------:R-:W-:Y:S01]  /*0600*/  IMAD R2, R0, R3, R9 ;  /* 0x0000000300027224 */ /* 0x000fe200078e0209 */
[----:B------:R-:W-:-:S04]  /*0610*/  LOP3.LUT R3, R4, R11, RZ, 0x3c, !PT ;  /* 0x0000000b04037212 */ /* 0x000fc800078e3cff */
[----:B------:R-:W-:Y:S02]  /*0620*/  ISETP.GT.U32.AND P1, PT, R7, R2, PT ;  /* 0x000000020700720c */ /* 0x000fe40003f24070 */
[----:B------:R-:W-:-:S11]  /*0630*/  ISETP.GE.AND P2, PT, R3, RZ, PT ;  /* 0x000000ff0300720c */ /* 0x000fd60003f46270 */
[----:B------:R-:W-:Y:S02]  /*0640*/  @!P1 IMAD.IADD R2, R2, 0x1, -R7 ;  /* 0x0000000102029824 */ /* 0x000fe400078e0a07 */
[----:B------:R-:W-:Y:S01]  /*0650*/  @!P1 VIADD R0, R0, 0x1 ;  /* 0x0000000100009836 */ /* 0x000fe20000000000 */
[----:B------:R-:W-:Y:S02]  /*0660*/  ISETP.NE.AND P1, PT, R11, RZ, PT ;  /* 0x000000ff0b00720c */ /* 0x000fe40003f25270 */
[----:B------:R-:W-:Y:S02]  /*0670*/  ISETP.GE.U32.AND P0, PT, R2, R7, PT ;  /* 0x000000070200720c */ /* 0x000fe40003f06070 */
[----:B------:R-:W0:Y:S11]  /*0680*/  S2R R2, SR_TID.X ;  /* 0x0000000000027919 */ /* 0x000e360000002100 */
[----:B------:R-:W-:-:S04]  /*0690*/  @P0 VIADD R0, R0, 0x1 ;  /* 0x0000000100000836 */ /* 0x000fc80000000000 */
[----:B------:R-:W-:-:S04]  /*06a0*/  IMAD.MOV.U32 R6, RZ, RZ, R0 ;  /* 0x000000ffff067224 */ /* 0x000fc800078e0000 */
[----:B------:R-:W-:Y:S01]  /*06b0*/  @!P2 IMAD.MOV R6, RZ, RZ, -R6 ;  /* 0x000000ffff06a224 */ /* 0x000fe200078e0a06 */
[----:B------:R-:W-:-:S05]  /*06c0*/  @!P1 LOP3.LUT R6, RZ, R11, RZ, 0x33, !PT ;  /* 0x0000000bff069212 */ /* 0x000fca00078e33ff */
[----:B------:R-:W-:Y:S02]  /*06d0*/  IMAD.MOV R0, RZ, RZ, -R6 ;  /* 0x000000ffff007224 */ /* 0x000fe400078e0a06 */
[----:B------:R-:W-:Y:S02]  /*06e0*/  IMAD.SHL.U32 R6, R6, 0x80, RZ ;  /* 0x0000008006067824 */ /* 0x000fe400078e00ff */
[----:B------:R-:W-:Y:S01]  /*06f0*/  IMAD R0, R11, R0, R4 ;  /* 0x000000000b007224 */ /* 0x000fe200078e0204 */
[C---:B0-----:R-:W-:Y:S02]  /*0700*/  LOP3.LUT R3, R2.reuse, 0x20, RZ, 0xc0, !PT ;  /* 0x0000002002037812 */ /* 0x041fe400078ec0ff */
[----:B------:R-:W-:Y:S02]  /*0710*/  LOP3.LUT R12, R2, 0x3f, RZ, 0xc0, !PT ;  /* 0x0000003f020c7812 */ /* 0x000fe400078ec0ff */
[----:B------:R-:W-:Y:S01]  /*0720*/  R2UR UR4, R3 ;  /* 0x00000000030472ca */ /* 0x000fe200000e0000 */
[----:B------:R-:W-:Y:S01]  /*0730*/  IMAD.IADD R3, R8, 0x1, R0 ;  /* 0x0000000108037824 */ /* 0x000fe200078e0200 */
[----:B------:R-:W-:-:S03]  /*0740*/  LOP3.LUT R0, R2, 0x1f, RZ, 0xc0, !PT ;  /* 0x0000001f02007812 */ /* 0x000fc600078ec0ff */
[----:B------:R-:W-:-:S05]  /*0750*/  IMAD R20, R3, 0x40, R12 ;  /* 0x0000004003147824 */ /* 0x000fca00078e020c */
[----:B------:R0:W-:Y:S01]  /*0760*/  STL [R1+0x118], R20 ;  /* 0x0001181401007387 */ /* 0x0001e20000100800 */
[----:B-1----:R-:W-:Y:S05]  /*0770*/  BRA.U !UP0, `(.L_x_0) ;  /* 0x0000009908e47547 */ /* 0x002fea000b800000 */
[----:B------:R-:W-:Y:S01]  /*0780*/  IABS R16, R44 ;  /* 0x0000002c00107213 */ /* 0x000fe20000000000 */
[----:B------:R-:W-:Y:S01]  /*0790*/  IMAD.U32 R15, RZ, RZ, UR4 ;  /* 0x00000004ff0f7e24 */ /* 0x000fe2000f8e00ff */
[----:B------:R-:W-:Y:S01]  /*07a0*/  IABS R3, R45 ;  /* 0x0000002d00037213 */ /* 0x000fe20000000000 */
[----:B------:R-:W1:Y:S01]  /*07b0*/  LDCU UR8, c[0x0][0x3a4] ;  /* 0x00007480ff0877ac */ /* 0x000e620008000800 */
[----:B------:R-:W2:Y:S01]  /*07c0*/  I2F.RP R10, R16 ;  /* 0x00000010000a7306 */ /* 0x000ea20000209400 */
[----:B------:R-:W-:Y:S02]  /*07d0*/  IABS R13, R20 ;  /* 0x00000014000d7213 */ /* 0x000fe40000000000 */
[----:B------:R-:W-:Y:S01]  /*07e0*/  CS2R R136, SRZ ;  /* 0x0000000000887805 */ /* 0x000fe2000001ff00 */
[----:B------:R-:W3:Y:S01]  /*07f0*/  LDCU UR41, c[0x0][0x3a0] ;  /* 0x00007400ff2977ac */ /* 0x000ee20008000800 */
[----:B------:R-:W-:Y:S02]  /*0800*/  CS2R R138, SRZ ;  /* 0x00000000008a7805 */ /* 0x000fe4000001ff00 */
[----:B------:R-:W-:-:S02]  /*0810*/  CS2R R132, SRZ ;  /* 0x0000000000847805 */ /* 0x000fc4000001ff00 */
[----:B------:R-:W-:Y:S01]  /*0820*/  CS2R R134, SRZ ;  /* 0x0000000000867805 */ /* 0x000fe2000001ff00 */
[----:B------:R-:W4:Y:S01]  /*0830*/  LDCU UR9, c[0x0][0x3a8] ;  /* 0x00007500ff0977ac */ /* 0x000f220008000800 */
[----:B------:R-:W5:Y:S01]  /*0840*/  I2F.RP R7, R3 ;  /* 0x0000000300077306 */ /* 0x000f620000209400 */
[----:B------:R-:W-:Y:S02]  /*0850*/  CS2R R128, SRZ ;  /* 0x0000000000807805 */ /* 0x000fe4000001ff00 */
[----:B------:R-:W-:Y:S01]  /*0860*/  CS2R R130, SRZ ;  /* 0x0000000000827805 */ /* 0x000fe2000001ff00 */
[----:B------:R-:W-:Y:S01]  /*0870*/  USHF.R.S32.HI UR7, URZ, 0x1f, UR5 ;  /* 0x0000001fff077899 */ /* 0x000fe20008011405 */
[----:B------:R-:W-:Y:S02]  /*0880*/  CS2R R124, SRZ ;  /* 0x00000000007c7805 */ /* 0x000fe4000001ff00 */
[----:B------:R-:W-:Y:S02]  /*0890*/  CS2R R126, SRZ ;  /* 0x00000000007e7805 */ /* 0x000fe4000001ff00 */
[----:B------:R-:W-:Y:S01]  /*08a0*/  CS2R R148, SRZ ;  /* 0x0000000000947805 */ /* 0x000fe2000001ff00 */
[----:B------:R-:W-:Y:S01]  /*08b0*/  ULEA.HI UR7, UR7, UR5, URZ, 0x5 ;  /* 0x0000000507077291 */ /* 0x000fe2000f8f28ff */
[----:B--2---:R-:W2:Y:S01]  /*08c0*/  MUFU.RCP R10, R10 ;  /* 0x0000000a000a7308 */ /* 0x004ea20000001000 */
[----:B------:R-:W-:-:S02]  /*08d0*/  CS2R R150, SRZ ;  /* 0x0000000000967805 */ /* 0x000fc4000001ff00 */
[----:B------:R-:W-:Y:S02]  /*08e0*/  CS2R R152, SRZ ;  /* 0x0000000000987805 */ /* 0x000fe4000001ff00 */
[----:B------:R-:W-:Y:S02]  /*08f0*/  CS2R R154, SRZ ;  /* 0x00000000009a7805 */ /* 0x000fe4000001ff00 */
[----:B------:R-:W-:Y:S02]  /*0900*/  CS2R R156, SRZ ;  /* 0x00000000009c7805 */ /* 0x000fe4000001ff00 */
[----:B------:R-:W-:Y:S02]  /*0910*/  CS2R R158, SRZ ;  /* 0x00000000009e7805 */ /* 0x000fe4000001ff00 */
[----:B------:R-:W-:Y:S02]  /*0920*/  CS2R R120, SRZ ;  /* 0x0000000000787805 */ /* 0x000fe4000001ff00 */
[----:B------:R-:W-:Y:S01]  /*0930*/  CS2R R122, SRZ ;  /* 0x00000000007a7805 */ /* 0x000fe2000001ff00 */
[----:B-----5:R-:W5:Y:S01]  /*0940*/  MUFU.RCP R7, R7 ;  /* 0x0000000700077308 */ /* 0x020f620000001000 */
[----:B------:R-:W-:-:S02]  /*0950*/  CS2R R116, SRZ ;  /* 0x0000000000747805 */ /* 0x000fc4000001ff00 */
[----:B------:R-:W-:Y:S02]  /*0960*/  CS2R R118, SRZ ;  /* 0x0000000000767805 */ /* 0x000fe4000001ff00 */
[----:B------:R-:W-:Y:S02]  /*0970*/  CS2R R184, SRZ ;  /* 0x0000000000b87805 */ /* 0x000fe4000001ff00 */
[----:B------:R-:W-:Y:S02]  /*0980*/  CS2R R186, SRZ ;  /* 0x0000000000ba7805 */ /* 0x000fe4000001ff00 */
[----:B------:R-:W-:Y:S02]  /*0990*/  CS2R R164, SRZ ;  /* 0x0000000000a47805 */ /* 0x000fe4000001ff00 */
[----:B------:R-:W-:Y:S02]  /*09a0*/  CS2R R166, SRZ ;  /* 0x0000000000a67805 */ /* 0x000fe4000001ff00 */
[----:B------:R-:W-:-:S02]  /*09b0*/  CS2R R168, SRZ ;  /* 0x0000000000a87805 */ /* 0x000fc4000001ff00 */
[----:B------:R-:W-:Y:S01]  /*09c0*/  CS2R R170, SRZ ;  /* 0x0000000000aa7805 */ /* 0x000fe2000001ff00 */
[----:B--2---:R-:W-:Y:S01]  /*09d0*/  VIADD R4, R10, 0xffffffe ;  /* 0x0ffffffe0a047836 */ /* 0x004fe20000000000 */
[----:B------:R-:W-:Y:S02]  /*09e0*/  CS2R R172, SRZ ;  /* 0x0000000000ac7805 */ /* 0x000fe4000001ff00 */
[----:B------:R-:W-:Y:S02]  /*09f0*/  CS2R R174, SRZ ;  /* 0x0000000000ae7805 */ /* 0x000fe4000001ff00 */
[----:B------:R-:W-:Y:S01]  /*0a00*/  CS2R R160, SRZ ;  /* 0x0000000000a07805 */ /* 0x000fe2000001ff00 */
[----:B------:R2:W0:Y:S01]  /*0a10*/  F2I.FTZ.U32.TRUNC.NTZ R5, R4 ;  /* 0x0000000400057305 */ /* 0x000422000021f000 */
[----:B------:R-:W-:Y:S02]  /*0a20*/  CS2R R162, SRZ ;  /* 0x0000000000a27805 */ /* 0x000fe4000001ff00 */
[----:B------:R-:W-:-:S02]  /*0a30*/  CS2R R144, SRZ ;  /* 0x0000000000907805 */ /* 0x000fc4000001ff00 */
[----:B------:R-:W-:Y:S01]  /*0a40*/  CS2R R146, SRZ ;  /* 0x0000000000927805 */ /* 0x000fe2000001ff00 */
[----:B-----5:R-:W-:Y:S01]  /*0a50*/  VIADD R8, R7, 0xffffffe ;  /* 0x0ffffffe07087836 */ /* 0x020fe20000000000 */
[----:B------:R-:W-:Y:S02]  /*0a60*/  CS2R R176, SRZ ;  /* 0x0000000000b07805 */ /* 0x000fe4000001ff00 */
[----:B------:R-:W-:Y:S02]  /*0a70*/  CS2R R178, SRZ ;  /* 0x0000000000b27805 */ /* 0x000fe4000001ff00 */
[----:B------:R-:W-:Y:S01]  /*0a80*/  CS2R R140, SRZ ;  /* 0x00000000008c7805 */ /* 0x000fe2000001ff00 */
[----:B------:R-:W5:Y:S01]  /*0a90*/  F2I.FTZ.U32.TRUNC.NTZ R9, R8 ;  /* 0x0000000800097305 */ /* 0x000f62000021f000 */
[----:B--2---:R-:W-:Y:S01]  /*0aa0*/  IMAD.MOV.U32 R4, RZ, RZ, RZ ;  /* 0x000000ffff047224 */ /* 0x004fe200078e00ff */
[----:B------:R-:W-:Y:S01]  /*0ab0*/  CS2R R142, SRZ ;  /* 0x00000000008e7805 */ /* 0x000fe2000001ff00 */
[----:B----4-:R-:W-:-:S02]  /*0ac0*/  USHF.L.U32 UR40, UR9, 0x5, URZ ;  /* 0x0000000509287899 */ /* 0x010fc400080006ff */
[----:B------:R-:W-:Y:S01]  /*0ad0*/  UIMAD UR5, UR9, 0x1f, URZ ;  /* 0x0000001f090578a4 */ /* 0x000fe2000f8e02ff */
[--C-:B0-----:R-:W-:Y:S01]  /*0ae0*/  IMAD.MOV R11, RZ, RZ, -R5.reuse ;  /* 0x000000ffff0b7224 */ /* 0x101fe200078e0a05 */
[----:B------:R-:W-:Y:S02]  /*0af0*/  UIMAD UR12, UR9, 0x1e, URZ ;  /* 0x0000001e090c78a4 */ /* 0x000fe4000f8e02ff */
[----:B------:R-:W-:Y:S01]  /*0b00*/  UIMAD UR13, UR9, 0x1d, URZ ;  /* 0x0000001d090d78a4 */ /* 0x000fe2000f8e02ff */
[----:B------:R-:W-:Y:S01]  /*0b10*/  IMAD R11, R11, R16, RZ ;  /* 0x000000100b0b7224 */ /* 0x000fe200078e02ff */
[----:B------:R-:W-:Y:S02]  /*0b20*/  UIMAD UR14, UR9, 0x1c, URZ ;  /* 0x0000001c090e78a4 */ /* 0x000fe4000f8e02ff */
[----:B------:R-:W-:Y:S01]  /*0b30*/  UIMAD UR15, UR9, 0x1b, URZ ;  /* 0x0000001b090f78a4 */ /* 0x000fe2000f8e02ff */
[----:B------:R-:W-:Y:S01]  /*0b40*/  IMAD.HI.U32 R5, R5, R11, R4 ;  /* 0x0000000b05057227 */ /* 0x000fe200078e0004 */
[----:B------:R-:W-:Y:S01]  /*0b50*/  LEA.HI R4, R15, R6, RZ, 0x1b ;  /* 0x000000060f047211 */ /* 0x000fe200078fd8ff */
[----:B------:R-:W-:-:S02]  /*0b60*/  UIMAD UR16, UR9, 0x1a, URZ ;  /* 0x0000001a091078a4 */ /* 0x000fc4000f8e02ff */
[----:B-----5:R-:W-:Y:S01]  /*0b70*/  IMAD.MOV R8, RZ, RZ, -R9 ;  /* 0x000000ffff087224 */ /* 0x020fe200078e0a09 */
[----:B------:R-:W-:Y:S01]  /*0b80*/  IABS R100, R4 ;  /* 0x0000000400647213 */ /* 0x000fe20000000000 */
[----:B------:R-:W-:Y:S01]  /*0b90*/  IMAD.HI.U32 R5, R5, R13, RZ ;  /* 0x0000000d05057227 */ /* 0x000fe200078e00ff */
[----:B------:R-:W-:Y:S02]  /*0ba0*/  UIMAD UR17, UR9, 0x19, URZ ;  /* 0x00000019091178a4 */ /* 0x000fe4000f8e02ff */
[----:B------:R-:W-:Y:S01]  /*0bb0*/  UIMAD UR18, UR9, 0x18, URZ ;  /* 0x00000018091278a4 */ /* 0x000fe2000f8e02ff */
[----:B------:R-:W-:Y:S01]  /*0bc0*/  IMAD R7, R8, R3, RZ ;  /* 0x0000000308077224 */ /* 0x000fe200078e02ff */
[----:B------:R-:W-:Y:S01]  /*0bd0*/  UIMAD UR19, UR9, 0x17, URZ ;  /* 0x00000017091378a4 */ /* 0x000fe2000f8e02ff */
[----:B------:R-:W-:Y:S01]  /*0be0*/  VIADD R15, R4, 0x7e ;  /* 0x0000007e040f7836 */ /* 0x000fe20000000000 */
[----:B------:R-:W-:Y:S01]  /*0bf0*/  UIMAD UR20, UR9, 0x16, URZ ;  /* 0x00000016091478a4 */ /* 0x000fe2000f8e02ff */
[----:B------:R-:W-:Y:S01]  /*0c00*/  IMAD.MOV.U32 R8, RZ, RZ, RZ ;  /* 0x000000ffff087224 */ /* 0x000fe200078e00ff */
[----:B------:R-:W-:Y:S01]  /*0c10*/  UIMAD UR21, UR9, 0x15, URZ ;  /* 0x00000015091578a4 */ /* 0x000fe2000f8e02ff */
[----:B------:R-:W-:Y:S01]  /*0c20*/  IMAD.MOV R11, RZ, RZ, -R5 ;  /* 0x000000ffff0b7224 */ /* 0x000fe200078e0a05 */
[----:B------:R-:W-:Y:S01]  /*0c30*/  IABS R10, R15 ;  /* 0x0000000f000a7213 */ /* 0x000fe20000000000 */
[----:B------:R-:W-:Y:S01]  /*0c40*/  IMAD.HI.U32 R5, R9, R7, R8 ;  /* 0x0000000709057227 */ /* 0x000fe200078e0008 */
[----:B------:R-:W-:Y:S01]  /*0c50*/  ISETP.GE.AND P4, PT, R15, RZ, PT ;  /* 0x000000ff0f00720c */ /* 0x000fe20003f86270 */
[----:B------:R-:W-:-:S02]  /*0c60*/  UIMAD UR22, UR9, 0x14, URZ ;  /* 0x00000014091678a4 */ /* 0x000fc4000f8e02ff */
[----:B------:R-:W-:Y:S01]  /*0c70*/  VIADD R17, R4, 0x7c ;  /* 0x0000007c04117836 */ /* 0x000fe20000000000 */
[----:B------:R-:W-:Y:S01]  /*0c80*/  UIMAD UR23, UR9, 0x13, URZ ;  /* 0x00000013091778a4 */ /* 0x000fe2000f8e02ff */
[C---:B------:R-:W-:Y:S01]  /*0c90*/  IMAD R13, R16.reuse, R11, R13 ;  /* 0x0000000b100d7224 */ /* 0x040fe200078e020d */
[----:B------:R-:W-:Y:S01]  /*0ca0*/  UIMAD UR24, UR9, 0x12, URZ ;  /* 0x00000012091878a4 */ /* 0x000fe2000f8e02ff */
[C---:B------:R-:W-:Y:S01]  /*0cb0*/  IMAD.HI.U32 R7, R5.reuse, R10, RZ ;  /* 0x0000000a05077227 */ /* 0x040fe200078e00ff */
[----:B------:R-:W-:Y:S01]  /*0cc0*/  IABS R12, R17 ;  /* 0x00000011000c7213 */ /* 0x000fe20000000000 */
[----:B------:R-:W-:Y:S01]  /*0cd0*/  UIMAD UR25, UR9, 0x11, URZ ;  /* 0x00000011091978a4 */ /* 0x000fe2000f8e02ff */
[----:B------:R-:W-:Y:S01]  /*0ce0*/  ISETP.GT.U32.AND P0, PT, R16, R13, PT ;  /* 0x0000000d1000720c */ /* 0x000fe20003f04070 */
[----:B------:R-:W-:Y:S01]  /*0cf0*/  IMAD.MOV R7, RZ, RZ, -R7 ;  /* 0x000000ffff077224 */ /* 0x000fe200078e0a07 */
[----:B------:R-:W-:Y:S01]  /*0d00*/  USHF.L.U32 UR26, UR9, 0x4, URZ ;  /* 0x00000004091a7899 */ /* 0x000fe200080006ff */
[----:B------:R-:W-:Y:S01]  /*0d10*/  VIADD R18, R4, 0x7a ;  /* 0x0000007a04127836 */ /* 0x000fe20000000000 */
[----:B------:R-:W-:Y:S01]  /*0d20*/  UIMAD UR27, UR9, 0xf, URZ ;  /* 0x0000000f091b78a4 */ /* 0x000fe2000f8e02ff */
[----:B------:R-:W-:Y:S01]  /*0d30*/  IMAD.HI.U32 R8, R5, R12, RZ ;  /* 0x0000000c05087227 */ /* 0x000fe200078e00ff */
[----:B------:R-:W-:-:S02]  /*0d40*/  UIMAD UR28, UR9, 0xe, URZ ;  /* 0x0000000e091c78a4 */ /* 0x000fc4000f8e02ff */
[----:B------:R-:W-:Y:S01]  /*0d50*/  IABS R14, R18 ;  /* 0x00000012000e7213 */ /* 0x000fe20000000000 */
[C---:B------:R-:W-:Y:S01]  /*0d60*/  IMAD R9, R3.reuse, R7, R10 ;  /* 0x0000000703097224 */ /* 0x040fe200078e020a */
[----:B------:R-:W-:Y:S01]  /*0d70*/  UIMAD UR29, UR9, 0xd, URZ ;  /* 0x0000000d091d78a4 */ /* 0x000fe2000f8e02ff */
[----:B------:R-:W-:Y:S01]  /*0d80*/  IMAD.MOV R8, RZ, RZ, -R8 ;  /* 0x000000ffff087224 */ /* 0x000fe200078e0a08 */
[----:B------:R-:W-:Y:S01]  /*0d90*/  UIMAD UR30, UR9, 0xc, URZ ;  /* 0x0000000c091e78a4 */ /* 0x000fe2000f8e02ff */
[C---:B------:R-:W-:Y:S01]  /*0da0*/  IMAD.SHL.U32 R10, R2.reuse, 0x8, RZ ;  /* 0x00000008020a7824 */ /* 0x040fe200078e00ff */
[C---:B------:R-:W-:Y:S01]  /*0db0*/  ISETP.GT.U32.AND P1, PT, R3.reuse, R9, PT ;  /* 0x000000090300720c */ /* 0x040fe20003f24070 */
[----:B------:R-:W-:Y:S01]  /*0dc0*/  IMAD R12, R3, R8, R12 ;  /* 0x00000008030c7224 */ /* 0x000fe200078e020c */
[----:B------:R-:W-:Y:S01]  /*0dd0*/  LOP3.LUT R8, R2, 0x7, RZ, 0xc0, !PT ;  /* 0x0000000702087812 */ /* 0x000fe200078ec0ff */
[----:B------:R-:W-:Y:S01]  /*0de0*/  @!P0 IMAD.IADD R13, R13, 0x1, -R16 ;  /* 0x000000010d0d8824 */ /* 0x000fe200078e0a10 */
[----:B------:R-:W-:Y:S01]  /*0df0*/  LOP3.LUT R11, R10, 0x30, RZ, 0xc0, !PT ;  /* 0x000000300a0b7812 */ /* 0x000fe200078ec0ff */
[----:B------:R-:W-:Y:S01]  /*0e00*/  IMAD.HI.U32 R7, R5, R14, RZ ;  /* 0x0000000e05077227 */ /* 0x000fe200078e00ff */
[----:B------:R-:W-:Y:S01]  /*0e10*/  ISETP.GE.AND P0, PT, R20, RZ, PT ;  /* 0x000000ff1400720c */ /* 0x000fe20003f06270 */
[----:B------:R-:W-:Y:S01]  /*0e20*/  UIMAD UR31, UR9, 0xb, URZ ;  /* 0x0000000b091f78a4 */ /* 0x000fe2000f8e02ff */
[----:B------:R-:W-:Y:S01]  /*0e30*/  ISETP.GT.U32.AND P2, PT, R16, R13, PT ;  /* 0x0000000d1000720c */ /* 0x000fe20003f44070 */
[----:B------:R-:W-:Y:S01]  /*0e40*/  VIADD R19, R4, 0x78 ;  /* 0x0000007804137836 */ /* 0x000fe20000000000 */
[----:B------:R-:W-:Y:S01]  /*0e50*/  ISETP.GT.U32.AND P3, PT, R3, R12, PT ;  /* 0x0000000c0300720c */ /* 0x000fe20003f64070 */
[----:B------:R-:W-:Y:S01]  /*0e60*/  IMAD.MOV R10, RZ, RZ, -R7 ;  /* 0x000000ffff0a7224 */ /* 0x000fe200078e0a07 */
[----:B------:R-:W-:Y:S01]  /*0e70*/  UIMAD UR32, UR9, 0xa, URZ ;  /* 0x0000000a092078a4 */ /* 0x000fe2000f8e02ff */
[----:B------:R-:W-:Y:S01]  /*0e80*/  IMAD R7, R8, 0x40, R11 ;  /* 0x0000004008077824 */ /* 0x000fe200078e020b */
[----:B------:R-:W-:Y:S01]  /*0e90*/  IABS R8, R19 ;  /* 0x0000001300087213 */ /* 0x000fe20000000000 */
[----:B------:R-:W-:Y:S01]  /*0ea0*/  @!P1 IMAD.IADD R9, R9, 0x1, -R3 ;  /* 0x0000000109099824 */ /* 0x000fe200078e0a03 */
[----:B------:R-:W-:Y:S01]  /*0eb0*/  UIMAD UR33, UR9, 0x9, URZ ;  /* 0x00000009092178a4 */ /* 0x000fe2000f8e02ff */
[C---:B------:R-:W-:Y:S01]  /*0ec0*/  IMAD R10, R3.reuse, R10, R14 ;  /* 0x0000000a030a7224 */ /* 0x040fe200078e020e */
[----:B------:R-:W-:Y:S01]  /*0ed0*/  USHF.L.U32 UR34, UR9, 0x3, URZ ;  /* 0x0000000309227899 */ /* 0x000fe200080006ff */
[----:B------:R-:W-:Y:S01]  /*0ee0*/  IMAD.MOV.U32 R14, RZ, RZ, R8 ;  /* 0x000000ffff0e7224 */ /* 0x000fe200078e0008 */
[----:B------:R-:W-:Y:S01]  /*0ef0*/  ISETP.GT.U32.AND P6, PT, R3, R9, PT ;  /* 0x000000090300720c */ /* 0x000fe20003fc4070 */
[----:B------:R-:W-:Y:S01]  /*0f00*/  @!P2 IMAD.IADD R13, R13, 0x1, -R16 ;  /* 0x000000010d0da824 */ /* 0x000fe200078e0a10 */
[----:B------:R-:W-:Y:S01]  /*0f10*/  ISETP.NE.AND P2, PT, R44, RZ, PT ;  /* 0x000000ff2c00720c */ /* 0x000fe20003f45270 */
[----:B------:R-:W-:Y:S01]  /*0f20*/  IMAD.HI.U32 R11, R5, R14, RZ ;  /* 0x0000000e050b7227 */ /* 0x000fe200078e00ff */
[----:B------:R-:W-:Y:S01]  /*0f30*/  ISETP.GT.U32.AND P1, PT, R3, R10, PT ;  /* 0x0000000a0300720c */ /* 0x000fe20003f24070 */
[----:B------:R-:W-:-:S02]  /*0f40*/  UIMAD UR35, UR9, 0x7, URZ ;  /* 0x00000007092378a4 */ /* 0x000fc4000f8e02ff */
[----:B------:R-:W-:Y:S01]  /*0f50*/  IMAD.MOV R11, RZ, RZ, -R11 ;  /* 0x000000ffff0b7224 */ /* 0x000fe200078e0a0b */
[----:B------:R-:W-:Y:S01]  /*0f60*/  UIMAD UR36, UR9, 0x6, URZ ;  /* 0x00000006092478a4 */ /* 0x000fe2000f8e02ff */
[C---:B------:R-:W-:Y:S01]  /*0f70*/  VIADD R15, R4.reuse, 0x76 ;  /* 0x00000076040f7836 */ /* 0x040fe20000000000 */
[----:B------:R-:W-:Y:S01]  /*0f80*/  UIMAD UR37, UR9, 0x5, URZ ;  /* 0x00000005092578a4 */ /* 0x000fe2000f8e02ff */
[----:B------:R-:W-:Y:S01]  /*0f90*/  IMAD R11, R3, R11, R14 ;  /* 0x0000000b030b7224 */ /* 0x000fe200078e020e */
[----:B------:R-:W-:Y:S01]  /*0fa0*/  USHF.L.U32 UR38, UR9, 0x2, URZ ;  /* 0x0000000209267899 */ /* 0x000fe200080006ff */
[----:B------:R-:W-:Y:S01]  /*0fb0*/  IMAD.MOV.U32 R8, RZ, RZ, R13 ;  /* 0x000000ffff087224 */ /* 0x000fe200078e000d */
[----:B------:R-:W-:Y:S01]  /*0fc0*/  IABS R16, R15 ;  /* 0x0000000f00107213 */ /* 0x000fe20000000000 */
[--C-:B------:R-:W-:Y:S01]  /*0fd0*/  @!P6 IMAD.IADD R9, R9, 0x1, -R3.reuse ;  /* 0x000000010909e824 */ /* 0x100fe200078e0a03 */
[----:B------:R-:W-:Y:S01]  /*0fe0*/  ISETP.GT.U32.AND P6, PT, R3, R11, PT ;  /* 0x0000000b0300720c */ /* 0x000fe20003fc4070 */
[----:B------:R-:W-:Y:S01]  /*0ff0*/  @!P0 IMAD.MOV R8, RZ, RZ, -R8 ;  /* 0x000000ffff088224 */ /* 0x000fe200078e0a08 */
[----:B------:R-:W-:Y:S01]  /*1000*/  @!P2 LOP3.LUT R8, RZ, R44, RZ, 0x33, !PT ;  /* 0x0000002cff08a212 */ /* 0x000fe200078e33ff */
[----:B------:R-:W-:Y:S01]  /*1010*/  IMAD.HI.U32 R13, R5, R16, RZ ;  /* 0x00000010050d7227 */ /* 0x000fe200078e00ff */
[----:B------:R-:W-:Y:S01]  /*1020*/  ISETP.GE.AND P2, PT, R19, RZ, PT ;  /* 0x000000ff1300720c */ /* 0x000fe20003f46270 */
[----:B------:R-:W-:Y:S01]  /*1030*/  UIMAD UR39, UR9, 0x3, URZ ;  /* 0x00000003092778a4 */ /* 0x000fe2000f8e02ff */
[----:B------:R-:W-:Y:S01]  /*1040*/  ISETP.GE.AND P0, PT, R17, RZ, PT ;  /* 0x000000ff1100720c */ /* 0x000fe20003f06270 */
[----:B------:R-:W-:Y:S01]  /*1050*/  VIADD R19, R4, 0x74 ;  /* 0x0000007404137836 */ /* 0x000fe20000000000 */
[----:B------:R-:W-:Y:S01]  /*1060*/  USHF.R.S32.HI UR7, URZ, 0x5, UR7 ;  /* 0x00000005ff077899 */ /* 0x000fe20008011407 */
[----:B------:R-:W-:-:S02]  /*1070*/  @!P1 IMAD.IADD R10, R10, 0x1, -R3 ;  /* 0x000000010a0a9824 */ /* 0x000fc400078e0a03 */
[----:B------:R-:W-:Y:S01]  /*1080*/  IMAD.MOV R13, RZ, RZ, -R13 ;  /* 0x000000ffff0d7224 */ /* 0x000fe200078e0a0d */
[----:B------:R-:W-:Y:S01]  /*1090*/  IABS R14, R19 ;  /* 0x00000013000e7213 */ /* 0x000fe20000000000 */
[--C-:B------:R-:W-:Y:S01]  /*10a0*/  @!P6 IMAD.IADD R11, R11, 0x1, -R3.reuse ;  /* 0x000000010b0be824 */ /* 0x100fe200078e0a03 */
[C---:B------:R-:W-:Y:S01]  /*10b0*/  ISETP.GT.U32.AND P1, PT, R3.reuse, R10, PT ;  /* 0x0000000a0300720c */ /* 0x040fe20003f24070 */
[C---:B------:R-:W-:Y:S02]  /*10c0*/  IMAD R13, R3.reuse, R13, R16 ;  /* 0x0000000d030d7224 */ /* 0x040fe400078e0210 */
[----:B------:R-:W-:Y:S01]  /*10d0*/  IMAD.MOV.U32 R16, RZ, RZ, R14 ;  /* 0x000000ffff107224 */ /* 0x000fe200078e000e */
[----:B------:R-:W-:Y:S01]  /*10e0*/  ISETP.GT.U32.AND P6, PT, R3, R11, PT ;  /* 0x0000000b0300720c */ /* 0x000fe20003fc4070 */
[----:B------:R-:W-:Y:S01]  /*10f0*/  @!P3 IMAD.IADD R12, R12, 0x1, -R3 ;  /* 0x000000010c0cb824 */ /* 0x000fe200078e0a03 */
[----:B------:R-:W-:Y:S01]  /*1100*/  ISETP.GE.AND P3, PT, R18, RZ, PT ;  /* 0x000000ff1200720c */ /* 0x000fe20003f66270 */
[----:B------:R-:W-:-:S03]  /*1110*/  IMAD.HI.U32 R14, R5, R16, RZ ;  /* 0x00000010050e7227 */ /* 0x000fc600078e00ff */
[C---:B------:R-:W-:Y:S01]  /*1120*/  ISETP.GT.U32.AND P5, PT, R3.reuse, R12, PT ;  /* 0x0000000c0300720c */ /* 0x040fe20003fa4070 */
[----:B------:R-:W-:Y:S02]  /*1130*/  IMAD.MOV R14, RZ, RZ, -R14 ;  /* 0x000000ffff0e7224 */ /* 0x000fe400078e0a0e */
[--C-:B------:R-:W-:Y:S01]  /*1140*/  @!P1 IMAD.IADD R10, R10, 0x1, -R3.reuse ;  /* 0x000000010a0a9824 */ /* 0x100fe200078e0a03 */
[C---:B------:R-:W-:Y:S01]  /*1150*/  ISETP.GT.U32.AND P1, PT, R3.reuse, R13, PT ;  /* 0x0000000d0300720c */ /* 0x040fe20003f24070 */
[----:B------:R-:W-:Y:S02]  /*1160*/  IMAD R14, R3, R14, R16 ;  /* 0x0000000e030e7224 */ /* 0x000fe400078e0210 */
[----:B------:R-:W-:Y:S02]  /*1170*/  @!P6 IMAD.IADD R11, R11, 0x1, -R3 ;  /* 0x000000010b0be824 */ /* 0x000fe400078e0a03 */
[C---:B------:R-:W-:Y:S01]  /*1180*/  VIADD R24, R4.reuse, 0x6e ;  /* 0x0000006e04187836 */ /* 0x040fe20000000000 */
[----:B------:R-:W-:Y:S01]  /*1190*/  ISETP.GT.U32.AND P6, PT, R3, R14, PT ;  /* 0x0000000e0300720c */ /* 0x000fe20003fc4070 */
[----:B------:R-:W-:-:S02]  /*11a0*/  VIADD R21, R4, 0x72 ;  /* 0x0000007204157836 */ /* 0x000fc40000000000 */
[----:B------:R-:W-:Y:S01]  /*11b0*/  VIADD R23, R4, 0x70 ;  /* 0x0000007004177836 */ /* 0x000fe20000000000 */
[----:B------:R-:W-:Y:S01]  /*11c0*/  IABS R22, R24 ;  /* 0x0000001800167213 */ /* 0x000fe20000000000 */
[--C-:B------:R-:W-:Y:S01]  /*11d0*/  @!P5 IMAD.IADD R12, R12, 0x1, -R3.reuse ;  /* 0x000000010c0cd824 */ /* 0x100fe200078e0a03 */
[----:B------:R-:W-:Y:S01]  /*11e0*/  IABS R18, R21 ;  /* 0x0000001500127213 */ /* 0x000fe20000000000 */
[--C-:B------:R-:W-:Y:S01]  /*11f0*/  @!P1 IMAD.IADD R13, R13, 0x1, -R3.reuse ;  /* 0x000000010d0d9824 */ /* 0x100fe200078e0a03 */
[----:B------:R-:W-:Y:S01]  /*1200*/  ISETP.GE.AND P5, PT, R15, RZ, PT ;  /* 0x000000ff0f00720c */ /* 0x000fe20003fa6270 */
[----:B------:R-:W-:Y:S01]  /*1210*/  IMAD.HI.U32 R17, R5, R22, RZ ;  /* 0x0000001605117227 */ /* 0x000fe200078e00ff */
[----:B------:R-:W-:Y:S02]  /*1220*/  IABS R20, R23 ;  /* 0x0000001700147213 */ /* 0x000fe40000000000 */
[----:B------:R-:W-:Y:S01]  /*1230*/  ISETP.GE.AND P1, PT, R19, RZ, PT ;  /* 0x000000ff1300720c */ /* 0x000fe20003f26270 */
[----:B------:R-:W-:Y:S01]  /*1240*/  @!P6 IMAD.IADD R14, R14, 0x1, -R3 ;  /* 0x000000010e0ee824 */ /* 0x000fe200078e0a03 */
[----:B------:R-:W-:Y:S01]  /*1250*/  ISETP.GT.U32.AND P6, PT, R3, R13, PT ;  /* 0x0000000d0300720c */ /* 0x000fe20003fc4070 */
[----:B------:R-:W-:-:S04]  /*1260*/  IMAD.HI.U32 R15, R5, R18, RZ ;  /* 0x00000012050f7227 */ /* 0x000fc800078e00ff */
[----:B------:R-:W-:Y:S02]  /*1270*/  IMAD.MOV R17, RZ, RZ, -R17 ;  /* 0x000000ffff117224 */ /* 0x000fe400078e0a11 */
[----:B------:R-:W-:Y:S02]  /*1280*/  VIADD R25, R4, 0x6c ;  /* 0x0000006c04197836 */ /* 0x000fe40000000000 */
[----:B------:R-:W-:-:S04]  /*1290*/  IMAD.HI.U32 R16, R5, R20, RZ ;  /* 0x0000001405107227 */ /* 0x000fc800078e00ff */
[----:B------:R-:W-:Y:S02]  /*12a0*/  IMAD.MOV R15, RZ, RZ, -R15 ;  /* 0x000000ffff0f7224 */ /* 0x000fe400078e0a0f */
[C---:B------:R-:W-:Y:S02]  /*12b0*/  IMAD R17, R3.reuse, R17, R22 ;  /* 0x0000001103117224 */ /* 0x040fe400078e0216 */
[----:B------:R-:W-:Y:S02]  /*12c0*/  IMAD.MOV R16, RZ, RZ, -R16 ;  /* 0x000000ffff107224 */ /* 0x000fe400078e0a10 */
[----:B------:R-:W-:Y:S01]  /*12d0*/  IMAD R15, R3, R15, R18 ;  /* 0x0000000f030f7224 */ /* 0x000fe200078e0212 */
[----:B------:R-:W-:Y:S01]  /*12e0*/  IABS R18, R25 ;  /* 0x0000001900127213 */ /* 0x000fe20000000000 */
[----:B------:R-:W-:Y:S01]  /*12f0*/  @!P6 IMAD.IADD R13, R13, 0x1, -R3 ;  /* 0x000000010d0de824 */ /* 0x000fe200078e0a03 */
[C---:B------:R-:W-:Y:S01]  /*1300*/  ISETP.GT.U32.AND P6, PT, R3.reuse, R17, PT ;  /* 0x000000110300720c */ /* 0x040fe20003fc4070 */
[----:B------:R-:W-:Y:S01]  /*1310*/  IMAD R16, R3, R16, R20 ;  /* 0x0000001003107224 */ /* 0x000fe200078e0214 */
[----:B------:R-:W-:Y:S01]  /*1320*/  MOV R20, R18 ;  /* 0x0000001200147202 */ /* 0x000fe20000000f00 */
[----:B------:R-:W-:Y:S01]  /*1330*/  @!P2 IMAD.MOV R11, RZ, RZ, -R11 ;  /* 0x000000ffff0ba224 */ /* 0x000fe200078e0a0b */
[----:B------:R-:W-:Y:S01]  /*1340*/  ISETP.GE.AND P2, PT, R21, RZ, PT ;  /* 0x000000ff1500720c */ /* 0x000fe20003f46270 */
[----:B------:R-:W-:-:S02]  /*1350*/  VIADD R21, R4, 0x6a ;  /* 0x0000006a04157836 */ /* 0x000fc40000000000 */
[----:B------:R-:W-:-:S03]  /*1360*/  IMAD.HI.U32 R18, R5, R20, RZ ;  /* 0x0000001405127227 */ /* 0x000fc600078e00ff */
[----:B------:R-:W-:Y:S01]  /*1370*/  IABS R19, R21 ;  /* 0x0000001500137213 */ /* 0x000fe20000000000 */
[----:B------:R-:W-:Y:S01]  /*1380*/  @!P0 IMAD.MOV R12, RZ, RZ, -R12 ;  /* 0x000000ffff0c8224 */ /* 0x000fe200078e0a0c */
[C---:B------:R-:W-:Y:S01]  /*1390*/  ISETP.GT.U32.AND P0, PT, R3.reuse, R14, PT ;  /* 0x0000000e0300720c */ /* 0x040fe20003f04070 */
[----:B------:R-:W-:Y:S01]  /*13a0*/  @!P4 IMAD.MOV R9, RZ, RZ, -R9 ;  /* 0x000000ffff09c224 */ /* 0x000fe200078e0a09 */
[C---:B------:R-:W-:Y:S01]  /*13b0*/  ISETP.GT.U32.AND P4, PT, R3.reuse, R15, PT ;  /* 0x0000000f0300720c */ /* 0x040fe20003f84070 */
[----:B------:R-:W-:Y:S02]  /*13c0*/  IMAD.MOV R18, RZ, RZ, -R18 ;  /* 0x000000ffff127224 */ /* 0x000fe400078e0a12 */
[----:B------:R-:W-:Y:S01]  /*13d0*/  @!P3 IMAD.MOV R10, RZ, RZ, -R10 ;  /* 0x000000ffff0ab224 */ /* 0x000fe200078e0a0a */
[----:B------:R-:W-:Y:S01]  /*13e0*/  ISETP.GT.U32.AND P3, PT, R3, R16, PT ;  /* 0x000000100300720c */ /* 0x000fe20003f64070 */
[----:B------:R-:W-:Y:S02]  /*13f0*/  @!P6 IMAD.IADD R17, R17, 0x1, -R3 ;  /* 0x000000011111e824 */ /* 0x000fe400078e0a03 */
[----:B------:R-:W-:-:S02]  /*1400*/  IMAD R18, R3, R18, R20 ;  /* 0x0000001203127224 */ /* 0x000fc400078e0214 */
[----:B------:R-:W-:Y:S01]  /*1410*/  IMAD.MOV.U32 R20, RZ, RZ, R19 ;  /* 0x000000ffff147224 */ /* 0x000fe200078e0013 */
[----:B------:R-:W-:Y:S01]  /*1420*/  ISETP.GT.U32.AND P6, PT, R3, R17, PT ;  /* 0x000000110300720c */ /* 0x000fe20003fc4070 */
[----:B------:R-:W-:Y:S01]  /*1430*/  @!P0 IMAD.IADD R14, R14, 0x1, -R3 ;  /* 0x000000010e0e8824 */ /* 0x000fe200078e0a03 */
[----:B------:R-:W-:Y:S01]  /*1440*/  ISETP.GE.AND P0, PT, R23, RZ, PT ;  /* 0x000000ff1700720c */ /* 0x000fe20003f06270 */
[----:B------:R-:W-:-:S04]  /*1450*/  IMAD.HI.U32 R19, R5, R20, RZ ;  /* 0x0000001405137227 */ /* 0x000fc800078e00ff */
[----:B------:R-:W-:Y:S01]  /*1460*/  @!P4 IMAD.IADD R15, R15, 0x1, -R3 ;  /* 0x000000010f0fc824 */ /* 0x000fe200078e0a03 */
[----:B------:R-:W-:Y:S01]  /*1470*/  ISETP.GE.AND P4, PT, R24, RZ, PT ;  /* 0x000000ff1800720c */ /* 0x000fe20003f86270 */
[----:B------:R-:W-:Y:S02]  /*1480*/  VIADD R23, R4, 0x68 ;  /* 0x0000006804177836 */ /* 0x000fe40000000000 */
[----:B------:R-:W-:Y:S02]  /*1490*/  IMAD.MOV R19, RZ, RZ, -R19 ;  /* 0x000000ffff137224 */ /* 0x000fe400078e0a13 */
[--C-:B------:R-:W-:Y:S01]  /*14a0*/  @!P3 IMAD.IADD R16, R16, 0x1, -R3.reuse ;  /* 0x000000011010b824 */ /* 0x100fe200078e0a03 */
[C---:B------:R-:W-:Y:S01]  /*14b0*/  ISETP.GT.U32.AND P3, PT, R3.reuse, R15, PT ;  /* 0x0000000f0300720c */ /* 0x040fe20003f64070 */
[----:B------:R-:W-:Y:S01]  /*14c0*/  @!P1 IMAD.MOV R14, RZ, RZ, -R14 ;  /* 0x000000ffff0e9224 */ /* 0x000fe200078e0a0e */
[----:B------:R-:W-:Y:S01]  /*14d0*/  IABS R22, R23 ;  /* 0x0000001700167213 */ /* 0x000fe20000000000 */
[C---:B------:R-:W-:Y:S01]  /*14e0*/  IMAD R19, R3.reuse, R19, R20 ;  /* 0x0000001303137224 */ /* 0x040fe200078e0214 */
[----:B------:R-:W-:Y:S01]  /*14f0*/  ISETP.GT.U32.AND P1, PT, R3, R18, PT ;  /* 0x000000120300720c */ /* 0x000fe20003f24070 */
[----:B------:R-:W-:-:S02]  /*1500*/  @!P6 IMAD.IADD R17, R17, 0x1, -R3 ;  /* 0x000000011111e824 */ /* 0x000fc400078e0a03 */
[----:B------:R-:W-:Y:S01]  /*1510*/  IMAD.HI.U32 R20, R5, R22, RZ ;  /* 0x0000001605147227 */ /* 0x000fe200078e00ff */
[----:B------:R-:W-:-:S03]  /*1520*/  ISETP.GT.U32.AND P6, PT, R3, R19, PT ;  /* 0x000000130300720c */ /* 0x000fc60003fc4070 */
[----:B------:R-:W-:Y:S02]  /*1530*/  IMAD.MOV R20, RZ, RZ, -R20 ;  /* 0x000000ffff147224 */ /* 0x000fe400078e0a14 */
[--C-:B------:R-:W-:Y:S01]  /*1540*/  @!P3 IMAD.IADD R15, R15, 0x1, -R3.reuse ;  /* 0x000000010f0fb824 */ /* 0x100fe200078e0a03 */
[----:B------:R-:W-:Y:S01]  /*1550*/  ISETP.GE.AND P3, PT, R25, RZ, PT ;  /* 0x000000ff1900720c */ /* 0x000fe20003f66270 */
[----:B------:R-:W-:Y:S02]  /*1560*/  IMAD R20, R3, R20, R22 ;  /* 0x0000001403147224 */ /* 0x000fe400078e0216 */
[----:B------:R-:W-:Y:S01]  /*1570*/  @!P1 IMAD.IADD R18, R18, 0x1, -R3 ;  /* 0x0000000112129824 */ /* 0x000fe200078e0a03 */
[----:B------:R-:W-:Y:S01]  /*1580*/  ISETP.GE.AND P1, PT, R23, RZ, PT ;  /* 0x000000ff1700720c */ /* 0x000fe20003f26270 */
[----:B------:R-:W-:Y:S01]  /*1590*/  @!P5 IMAD.MOV R13, RZ, RZ, -R13 ;  /* 0x000000ffff0dd224 */ /* 0x000fe200078e0a0d */
[----:B------:R-:W-:Y:S01]  /*15a0*/  ISETP.GT.U32.AND P5, PT, R3, R16, PT ;  /* 0x000000100300720c */ /* 0x000fe20003fa4070 */
[----:B------:R-:W-:Y:S01]  /*15b0*/  @!P6 IMAD.IADD R19, R19, 0x1, -R3 ;  /* 0x000000011313e824 */ /* 0x000fe200078e0a03 */
[C---:B------:R-:W-:Y:S01]  /*15c0*/  ISETP.GT.U32.AND P6, PT, R3.reuse, R18, PT ;  /* 0x000000120300720c */ /* 0x040fe20003fc4070 */
[----:B------:R-:W-:Y:S01]  /*15d0*/  @!P2 IMAD.MOV R15, RZ, RZ, -R15 ;  /* 0x000000ffff0fa224 */ /* 0x000fe200078e0a0f */
[----:B------:R-:W-:Y:S01]  /*15e0*/  ISETP.GT.U32.AND P2, PT, R3, R20, PT ;  /* 0x000000140300720c */ /* 0x000fe20003f44070 */
[----:B------:R-:W-:-:S02]  /*15f0*/  VIADD R25, R4, 0x66 ;  /* 0x0000006604197836 */ /* 0x000fc40000000000 */
[C---:B------:R-:W-:Y:S02]  /*1600*/  VIADD R29, R4.reuse, 0x62 ;  /* 0x00000062041d7836 */ /* 0x040fe40000000000 */
[----:B------:R-:W-:Y:S01]  /*1610*/  VIADD R27, R4, 0x64 ;  /* 0x00000064041b7836 */ /* 0x000fe20000000000 */
[----:B------:R-:W-:Y:S01]  /*1620*/  IABS R24, R25 ;  /* 0x0000001900187213 */ /* 0x000fe20000000000 */
[----:B------:R-:W-:Y:S01]  /*1630*/  @!P4 IMAD.MOV R17, RZ, RZ, -R17 ;  /* 0x000000ffff11c224 */ /* 0x000fe200078e0a11 */
[----:B------:R-:W-:Y:S01]  /*1640*/  IABS R28, R29 ;  /* 0x0000001d001c7213 */ /* 0x000fe20000000000 */
[--C-:B------:R-:W-:Y:S01]  /*1650*/  @!P5 IMAD.IADD R16, R16, 0x1, -R3.reuse ;  /* 0x000000011010d824 */ /* 0x100fe200078e0a03 */
[----:B------:R-:W-:Y:S01]  /*1660*/  ISETP.GE.AND P5, PT, R21, RZ, PT ;  /* 0x000000ff1500720c */ /* 0x000fe20003fa6270 */
[--C-:B------:R-:W-:Y:S01]  /*1670*/  @!P6 IMAD.IADD R18, R18, 0x1, -R3.reuse ;  /* 0x000000011212e824 */ /* 0x100fe200078e0a03 */
[----:B------:R-:W-:Y:S01]  /*1680*/  IABS R26, R27 ;  /* 0x0000001b001a7213 */ /* 0x000fe20000000000 */
[----:B------:R-:W-:Y:S01]  /*1690*/  @!P2 IMAD.IADD R20, R20, 0x1, -R3 ;  /* 0x000000011414a824 */ /* 0x000fe200078e0a03 */
[----:B------:R-:W-:Y:S01]  /*16a0*/  ISETP.GE.AND P4, PT, R25, RZ, PT ;  /* 0x000000ff1900720c */ /* 0x000fe20003f86270 */
[----:B------:R-:W-:Y:S01]  /*16b0*/  IMAD.HI.U32 R21, R5, R24, RZ ;  /* 0x0000001805157227 */ /* 0x000fe200078e00ff */
[----:B------:R-:W-:-:S03]  /*16c0*/  ISETP.GE.AND P2, PT, R29, RZ, PT ;  /* 0x000000ff1d00720c */ /* 0x000fc60003f46270 */
[----:B------:R-:W-:Y:S01]  /*16d0*/  @!P3 IMAD.MOV R18, RZ, RZ, -R18 ;  /* 0x000000ffff12b224 */ /* 0x000fe200078e0a12 */
[----:B------:R-:W-:Y:S01]  /*16e0*/  ISETP.GT.U32.AND P3, PT, R3, R20, PT ;  /* 0x000000140300720c */ /* 0x000fe20003f64070 */
[----:B------:R-:W-:Y:S02]  /*16f0*/  IMAD.MOV R21, RZ, RZ, -R21 ;  /* 0x000000ffff157224 */ /* 0x000fe400078e0a15 */
[----:B------:R-:W-:-:S04]  /*1700*/  IMAD.HI.U32 R23, R5, R28, RZ ;  /* 0x0000001c05177227 */ /* 0x000fc800078e00ff */
[----:B------:R-:W-:Y:S01]  /*1710*/  @!P0 IMAD.MOV R16, RZ, RZ, -R16 ;  /* 0x000000ffff108224 */ /* 0x000fe200078e0a10 */
[C---:B------:R-:W-:Y:S01]  /*1720*/  ISETP.GT.U32.AND P0, PT, R3.reuse, R19, PT ;  /* 0x000000130300720c */ /* 0x040fe20003f04070 */
[----:B------:R-:W-:Y:S02]  /*1730*/  IMAD R21, R3, R21, R24 ;  /* 0x0000001503157224 */ /* 0x000fe400078e0218 */
[----:B------:R-:W-:Y:S02]  /*1740*/  IMAD.MOV R23, RZ, RZ, -R23 ;  /* 0x000000ffff177224 */ /* 0x000fe400078e0a17 */
[----:B------:R-:W-:Y:S01]  /*1750*/  IMAD.HI.U32 R22, R5, R26, RZ ;  /* 0x0000001a05167227 */ /* 0x000fe200078e00ff */
[----:B------:R-:W-:-:S03]  /*1760*/  ISETP.GT.U32.AND P6, PT, R3, R21, PT ;  /* 0x000000150300720c */ /* 0x000fc60003fc4070 */
[C---:B------:R-:W-:Y:S02]  /*1770*/  IMAD R23, R3.reuse, R23, R28 ;  /* 0x0000001703177224 */ /* 0x040fe400078e021c */
[----:B------:R-:W-:Y:S02]  /*1780*/  IMAD.MOV R22, RZ, RZ, -R22 ;  /* 0x000000ffff167224 */ /* 0x000fe400078e0a16 */
[----:B------:R-:W-:Y:S02]  /*1790*/  VIADD R25, R4, 0x60 ;  /* 0x0000006004197836 */ /* 0x000fe40000000000 */
[--C-:B------:R-:W-:Y:S01]  /*17a0*/  @!P3 IMAD.IADD R20, R20, 0x1, -R3.reuse ;  /* 0x000000011414b824 */ /* 0x100fe200078e0a03 */
[----:B------:R-:W-:Y:S01]  /*17b0*/  ISETP.GT.U32.AND P3, PT, R3, R23, PT ;  /* 0x000000170300720c */ /* 0x000fe20003f64070 */
[----:B------:R-:W-:Y:S01]  /*17c0*/  @!P0 IMAD.IADD R19, R19, 0x1, -R3 ;  /* 0x0000000113138824 */ /* 0x000fe200078e0a03 */
[----:B------:R-:W-:Y:S01]  /*17d0*/  ISETP.GE.AND P0, PT, R27, RZ, PT ;  /* 0x000000ff1b00720c */ /* 0x000fe20003f06270 */
[----:B------:R-:W-:Y:S01]  /*17e0*/  IMAD R22, R3, R22, R26 ;  /* 0x0000001603167224 */ /* 0x000fe200078e021a */
[----:B------:R-:W-:Y:S01]  /*17f0*/  IABS R26, R25 ;  /* 0x00000019001a7213 */ /* 0x000fe20000000000 */
[----:B------:R-:W-:-:S02]  /*1800*/  @!P5 IMAD.MOV R19, RZ, RZ, -R19 ;  /* 0x000000ffff13d224 */ /* 0x000fc400078e0a13 */
[----:B------:R-:W-:Y:S01]  /*1810*/  @!P6 IMAD.IADD R21, R21, 0x1, -R3 ;  /* 0x000000011515e824 */ /* 0x000fe200078e0a03 */
[----:B------:R-:W-:Y:S01]  /*1820*/  ISETP.GT.U32.AND P5, PT, R3, R22, PT ;  /* 0x000000160300720c */ /* 0x000fe20003fa4070 */
[----:B------:R-:W-:-:S03]  /*1830*/  IMAD.HI.U32 R24, R5, R26, RZ ;  /* 0x0000001a05187227 */ /* 0x000fc600078e00ff */
[----:B------:R-:W-:Y:S01]  /*1840*/  ISETP.GT.U32.AND P6, PT, R3, R21, PT ;  /* 0x000000150300720c */ /* 0x000fe20003fc4070 */
[C---:B------:R-:W-:Y:S02]  /*1850*/  VIADD R33, R4.reuse, 0x5a ;  /* 0x0000005a04217836 */ /* 0x040fe40000000000 */
[----:B------:R-:W-:Y:S02]  /*1860*/  IMAD.MOV R24, RZ, RZ, -R24 ;  /* 0x000000ffff187224 */ /* 0x000fe400078e0a18 */
[--C-:B------:R-:W-:Y:S01]  /*1870*/  @!P3 IMAD.IADD R23, R23, 0x1, -R3.reuse ;  /* 0x000000011717b824 */ /* 0x100fe200078e0a03 */
[----:B------:R-:W-:Y:S01]  /*1880*/  IABS R32, R33 ;  /* 0x0000002100207213 */ /* 0x000fe20000000000 */
[C---:B------:R-:W-:Y:S02]  /*1890*/  IMAD R24, R3.reuse, R24, R26 ;  /* 0x0000001803187224 */ /* 0x040fe400078e021a */
[----:B------:R-:W-:Y:S01]  /*18a0*/  VIADD R29, R4, 0x5e ;  /* 0x0000005e041d7836 */ /* 0x000fe20000000000 */
[C---:B------:R-:W-:Y:S01]  /*18b0*/  ISETP.GT.U32.AND P3, PT, R3.reuse, R23, PT ;  /* 0x000000170300720c */ /* 0x040fe20003f64070 */
[----:B------:R-:W-:Y:S01]  /*18c0*/  @!P5 IMAD.IADD R22, R22, 0x1, -R3 ;  /* 0x000000011616d824 */ /* 0x000fe200078e0a03 */
[----:B------:R-:W-:Y:S01]  /*18d0*/  ISETP.GT.U32.AND P5, PT, R3, R24, PT ;  /* 0x000000180300720c */ /* 0x000fe20003fa4070 */
[----:B------:R-:W-:Y:S01]  /*18e0*/  VIADD R31, R4, 0x5c ;  /* 0x0000005c041f7836 */ /* 0x000fe20000000000 */
[----:B------:R-:W-:Y:S01]  /*18f0*/  IABS R28, R29 ;  /* 0x0000001d001c7213 */ /* 0x000fe20000000000 */
[----:B------:R-:W-:-:S03]  /*1900*/  IMAD.HI.U32 R27, R5, R32, RZ ;  /* 0x00000020051b7227 */ /* 0x000fc600078e00ff */
[----:B------:R-:W-:Y:S01]  /*1910*/  IABS R30, R31 ;  /* 0x0000001f001e7213 */ /* 0x000fe20000000000 */
[----:B------:R-:W-:Y:S01]  /*1920*/  @!P1 IMAD.MOV R20, RZ, RZ, -R20 ;  /* 0x000000ffff149224 */ /* 0x000fe200078e0a14 */
[----:B------:R-:W-:Y:S01]  /*1930*/  ISETP.GT.U32.AND P1, PT, R3, R22, PT ;  /* 0x000000160300720c */ /* 0x000fe20003f24070 */
[----:B------:R-:W-:Y:S01]  /*1940*/  @!P6 IMAD.IADD R21, R21, 0x1, -R3 ;  /* 0x000000011515e824 */ /* 0x000fe200078e0a03 */
[----:B------:R-:W-:Y:S01]  /*1950*/  ISETP.GE.AND P6, PT, R25, RZ, PT ;  /* 0x000000ff1900720c */ /* 0x000fe20003fc6270 */
[----:B------:R-:W-:Y:S02]  /*1960*/  IMAD.MOV R27, RZ, RZ, -R27 ;  /* 0x000000ffff1b7224 */ /* 0x000fe400078e0a1b */
[----:B------:R-:W-:-:S04]  /*1970*/  IMAD.HI.U32 R25, R5, R28, RZ ;  /* 0x0000001c05197227 */ /* 0x000fc800078e00ff */
[----:B------:R-:W-:Y:S02]  /*1980*/  IMAD R27, R3, R27, R32 ;  /* 0x0000001b031b7224 */ /* 0x000fe400078e0220 */
[----:B------:R-:W-:Y:S02]  /*1990*/  @!P3 IMAD.IADD R23, R23, 0x1, -R3 ;  /* 0x000000011717b824 */ /* 0x000fe400078e0a03 */
[----:B------:R-:W-:Y:S02]  /*19a0*/  IMAD.MOV R25, RZ, RZ, -R25 ;  /* 0x000000ffff197224 */ /* 0x000fe400078e0a19 */
[----:B------:R-:W-:-:S04]  /*19b0*/  IMAD.HI.U32 R26, R5, R30, RZ ;  /* 0x0000001e051a7227 */ /* 0x000fc800078e00ff */
[----:B------:R-:W-:Y:S02]  /*19c0*/  @!P5 IMAD.IADD R24, R24, 0x1, -R3 ;  /* 0x000000011818d824 */ /* 0x000fe400078e0a03 */
[----:B------:R-:W-:Y:S01]  /*19d0*/  @!P2 IMAD.MOV R23, RZ, RZ, -R23 ;  /* 0x000000ffff17a224 */ /* 0x000fe200078e0a17 */
[C---:B------:R-:W-:Y:S01]  /*19e0*/  ISETP.GT.U32.AND P2, PT, R3.reuse, R27, PT ;  /* 0x0000001b0300720c */ /* 0x040fe20003f44070 */
[C---:B------:R-:W-:Y:S01]  /*19f0*/  IMAD R25, R3.reuse, R25, R28 ;  /* 0x0000001903197224 */ /* 0x040fe200078e021c */
[C---:B------:R-:W-:Y:S01]  /*1a00*/  ISETP.GT.U32.AND P5, PT, R3.reuse, R24, PT ;  /* 0x000000180300720c */ /* 0x040fe20003fa4070 */
[----:B------:R-:W-:Y:S02]  /*1a10*/  IMAD.MOV R26, RZ, RZ, -R26 ;  /* 0x000000ffff1a7224 */ /* 0x000fe400078e0a1a */
[----:B------:R-:W-:Y:S02]  /*1a20*/  VIADD R35, R4, 0x58 ;  /* 0x0000005804237836 */ /* 0x000fe40000000000 */
[----:B------:R-:W-:Y:S01]  /*1a30*/  @!P1 IMAD.IADD R22, R22, 0x1, -R3 ;  /* 0x0000000116169824 */ /* 0x000fe200078e0a03 */
[C---:B------:R-:W-:Y:S01]  /*1a40*/  ISETP.GT.U32.AND P1, PT, R3.reuse, R25, PT ;  /* 0x000000190300720c */ /* 0x040fe20003f24070 */
[----:B------:R-:W-:Y:S01]  /*1a50*/  IMAD R26, R3, R26, R30 ;  /* 0x0000001a031a7224 */ /* 0x000fe200078e021e */
[----:B------:R-:W-:Y:S01]  /*1a60*/  IABS R30, R35 ;  /* 0x00000023001e7213 */ /* 0x000fe20000000000 */
[----:B------:R-:W-:Y:S01]  /*1a70*/  @!P0 IMAD.MOV R22, RZ, RZ, -R22 ;  /* 0x000000ffff168224 */ /* 0x000fe200078e0a16 */
[----:B------:R-:W-:Y:S01]  /*1a80*/  ISETP.GE.AND P0, PT, R31, RZ, PT ;  /* 0x000000ff1f00720c */ /* 0x000fe20003f06270 */
[----:B------:R-:W-:Y:S01]  /*1a90*/  VIADD R31, R4, 0x56 ;  /* 0x00000056041f7836 */ /* 0x000fe20000000000 */
[----:B------:R-:W-:Y:S01]  /*1aa0*/  ISETP.GT.U32.AND P3, PT, R3, R26, PT ;  /* 0x0000001a0300720c */ /* 0x000fe20003f64070 */
[----:B------:R-:W-:-:S03]  /*1ab0*/  IMAD.HI.U32 R28, R5, R30, RZ ;  /* 0x0000001e051c7227 */ /* 0x000fc600078e00ff */
[----:B------:R-:W-:Y:S01]  /*1ac0*/  IABS R32, R31 ;  /* 0x0000001f00207213 */ /* 0x000fe20000000000 */
[----:B------:R-:W-:Y:S02]  /*1ad0*/  @!P2 IMAD.IADD R27, R27, 0x1, -R3 ;  /* 0x000000011b1ba824 */ /* 0x000fe400078e0a03 */
[----:B------:R-:W-:Y:S02]  /*1ae0*/  IMAD.MOV R28, RZ, RZ, -R28 ;  /* 0x000000ffff1c7224 */ /* 0x000fe400078e0a1c */
[----:B------:R-:W-:Y:S01]  /*1af0*/  @!P4 IMAD.MOV R21, RZ, RZ, -R21 ;  /* 0x000000ffff15c224 */ /* 0x000fe200078e0a15 */
[----:B------:R-:W-:Y:S01]  /*1b00*/  ISETP.GE.AND P4, PT, R29, RZ, PT ;  /* 0x000000ff1d00720c */ /* 0x000fe20003f86270 */
[--C-:B------:R-:W-:Y:S01]  /*1b10*/  @!P5 IMAD.IADD R24, R24, 0x1, -R3.reuse ;  /* 0x000000011818d824 */ /* 0x100fe200078e0a03 */
[----:B------:R-:W-:Y:S01]  /*1b20*/  ISETP.GE.AND P5, PT, R33, RZ, PT ;  /* 0x000000ff2100720c */ /* 0x000fe20003fa6270 */
[----:B------:R-:W-:Y:S01]  /*1b30*/  @!P1 IMAD.IADD R25, R25, 0x1, -R3 ;  /* 0x0000000119199824 */ /* 0x000fe200078e0a03 */
[----:B------:R-:W-:Y:S01]  /*1b40*/  ISETP.GT.U32.AND P2, PT, R3, R27, PT ;  /* 0x0000001b0300720c */ /* 0x000fe20003f44070 */
[----:B------:R-:W-:-:S02]  /*1b50*/  VIADD R33, R4, 0x54 ;  /* 0x0000005404217836 */ /* 0x000fc40000000000 */
[C---:B------:R-:W-:Y:S01]  /*1b60*/  IMAD R28, R3.reuse, R28, R30 ;  /* 0x0000001c031c7224 */ /* 0x040fe200078e021e */
[----:B------:R-:W-:Y:S01]  /*1b70*/  ISETP.GT.U32.AND P1, PT, R3, R25, PT ;  /* 0x000000190300720c */ /* 0x000fe20003f24070 */
[----:B------:R-:W-:Y:S01]  /*1b80*/  IMAD.HI.U32 R29, R5, R32, RZ ;  /* 0x00000020051d7227 */ /* 0x000fe200078e00ff */
[----:B------:R-:W-:-:S03]  /*1b90*/  IABS R34, R33 ;  /* 0x0000002100227213 */ /* 0x000fc60000000000 */
[----:B------:R-:W-:Y:S01]  /*1ba0*/  @!P6 IMAD.MOV R24, RZ, RZ, -R24 ;  /* 0x000000ffff18e224 */ /* 0x000fe200078e0a18 */
[C---:B------:R-:W-:Y:S01]  /*1bb0*/  ISETP.GT.U32.AND P6, PT, R3.reuse, R28, PT ;  /* 0x0000001c0300720c */ /* 0x040fe20003fc4070 */
[----:B------:R-:W-:Y:S02]  /*1bc0*/  IMAD.MOV R29, RZ, RZ, -R29 ;  /* 0x000000ffff1d7224 */ /* 0x000fe400078e0a1d */
[----:B------:R-:W-:Y:S02]  /*1bd0*/  @!P3 IMAD.IADD R26, R26, 0x1, -R3 ;  /* 0x000000011a1ab824 */ /* 0x000fe400078e0a03 */
[----:B------:R-:W-:Y:S02]  /*1be0*/  IMAD R29, R3, R29, R32 ;  /* 0x0000001d031d7224 */ /* 0x000fe400078e0220 */
[----:B------:R-:W-:Y:S01]  /*1bf0*/  IMAD.HI.U32 R30, R5, R34, RZ ;  /* 0x00000022051e7227 */ /* 0x000fe200078e00ff */
[----:B------:R-:W-:-:S03]  /*1c00*/  ISETP.GT.U32.AND P3, PT, R3, R26, PT ;  /* 0x0000001a0300720c */ /* 0x000fc60003f64070 */
[--C-:B------:R-:W-:Y:S01]  /*1c10*/  @!P2 IMAD.IADD R27, R27, 0x1, -R3.reuse ;  /* 0x000000011b1ba824 */ /* 0x100fe200078e0a03 */
[----:B------:R-:W-:Y:S01]  /*1c20*/  ISETP.GT.U32.AND P2, PT, R3, R29, PT ;  /* 0x0000001d0300720c */ /* 0x000fe20003f44070 */
[----:B------:R-:W-:Y:S02]  /*1c30*/  IMAD.MOV R30, RZ, RZ, -R30 ;  /* 0x000000ffff1e7224 */ /* 0x000fe400078e0a1e */
[--C-:B------:R-:W-:Y:S01]  /*1c40*/  @!P1 IMAD.IADD R25, R25, 0x1, -R3.reuse ;  /* 0x0000000119199824 */ /* 0x100fe200078e0a03 */
[----:B------:R-:W-:Y:S01]  /*1c50*/  ISETP.GE.AND P1, PT, R35, RZ, PT ;  /* 0x000000ff2300720c */ /* 0x000fe20003f26270 */
[----:B------:R-:W-:Y:S01]  /*1c60*/  @!P6 IMAD.IADD R28, R28, 0x1, -R3 ;  /* 0x000000011c1ce824 */ /* 0x000fe200078e0a03 */
[----:B------:R-:W-:Y:S01]  /*1c70*/  IADD3 R35, PT, PT, R4, 0x52, RZ ;  /* 0x0000005204237810 */ /* 0x000fe20007ffe0ff */
[----:B------:R-:W-:Y:S01]  /*1c80*/  IMAD R30, R3, R30, R34 ;  /* 0x0000001e031e7224 */ /* 0x000fe200078e0222 */
[----:B------:R-:W-:Y:S01]  /*1c90*/  ISETP.GE.AND P6, PT, R33, RZ, PT ;  /* 0x000000ff2100720c */ /* 0x000fe20003fc6270 */
[----:B------:R-:W-:Y:S01]  /*1ca0*/  @!P4 IMAD.MOV R25, RZ, RZ, -R25 ;  /* 0x000000ffff19c224 */ /* 0x000fe200078e0a19 */
[----:B------:R-:W-:Y:S01]  /*1cb0*/  IABS R36, R35 ;  /* 0x0000002300247213 */ /* 0x000fe20000000000 */
[----:B------:R-:W-:Y:S01]  /*1cc0*/  @!P5 IMAD.MOV R27, RZ, RZ, -R27 ;  /* 0x000000ffff1bd224 */ /* 0x000fe200078e0a1b */
[C---:B------:R-:W-:Y:S01]  /*1cd0*/  ISETP.GT.U32.AND P4, PT, R3.reuse, R28, PT ;  /* 0x0000001c0300720c */ /* 0x040fe20003f84070 */
[--C-:B------:R-:W-:Y:S01]  /*1ce0*/  @!P3 IMAD.IADD R26, R26, 0x1, -R3.reuse ;  /* 0x000000011a1ab824 */ /* 0x100fe200078e0a03 */
[----:B------:R-:W-:Y:S01]  /*1cf0*/  ISETP.GT.U32.AND P5, PT, R3, R30, PT ;  /* 0x0000001e0300720c */ /* 0x000fe20003fa4070 */
[----:B------:R-:W-:Y:S01]  /*1d00*/  @!P2 IMAD.IADD R29, R29, 0x1, -R3 ;  /* 0x000000011d1da824 */ /* 0x000fe200078e0a03 */
[----:B------:R-:W-:Y:S01]  /*1d10*/  ISETP.GE.AND P3, PT, R31, RZ, PT ;  /* 0x000000ff1f00720c */ /* 0x000fe20003f66270 */
[----:B------:R-:W-:-:S03]  /*1d20*/  IMAD.HI.U32 R31, R5, R36, RZ ;  /* 0x00000024051f7227 */ /* 0x000fc600078e00ff */
[C---:B------:R-:W-:Y:S01]  /*1d30*/  ISETP.GT.U32.AND P2, PT, R3.reuse, R29, PT ;  /* 0x0000001d0300720c */ /* 0x040fe20003f44070 */
[----:B------:R-:W-:Y:S02]  /*1d40*/  IMAD.MOV R31, RZ, RZ, -R31 ;  /* 0x000000ffff1f7224 */ /* 0x000fe400078e0a1f */
[----:B------:R-:W-:Y:S02]  /*1d50*/  VIADD R33, R4, 0x4e ;  /* 0x0000004e04217836 */ /* 0x000fe40000000000 */
[--C-:B------:R-:W-:Y:S02]  /*1d60*/  @!P4 IMAD.IADD R28, R28, 0x1, -R3.reuse ;  /* 0x000000011c1cc824 */ /* 0x100fe400078e0a03 */
[C---:B------:R-:W-:Y:S01]  /*1d70*/  IMAD R31, R3.reuse, R31, R36 ;  /* 0x0000001f031f7224 */ /* 0x040fe200078e0224 */
[----:B------:R-:W-:Y:S01]  /*1d80*/  IABS R36, R33 ;  /* 0x0000002100247213 */ /* 0x000fe20000000000 */
[--C-:B------:R-:W-:Y:S02]  /*1d90*/  @!P5 IMAD.IADD R30, R30, 0x1, -R3.reuse ;  /* 0x000000011e1ed824 */ /* 0x100fe400078e0a03 */
[----:B------:R-:W-:Y:S01]  /*1da0*/  @!P1 IMAD.MOV R28, RZ, RZ, -R28 ;  /* 0x000000ffff1c9224 */ /* 0x000fe200078e0a1c */
[C---:B------:R-:W-:Y:S01]  /*1db0*/  ISETP.GT.U32.AND P1, PT, R3.reuse, R31, PT ;  /* 0x0000001f0300720c */ /* 0x040fe20003f24070 */
[----:B------:R-:W-:Y:S01]  /*1dc0*/  VIADD R32, R4, 0x50 ;  /* 0x0000005004207836 */ /* 0x000fe20000000000 */
[----:B------:R-:W-:Y:S01]  /*1dd0*/  ISETP.GT.U32.AND P5, PT, R3, R30, PT ;  /* 0x0000001e0300720c */ /* 0x000fe20003fa4070 */
[----:B------:R-:W-:Y:S01]  /*1de0*/  @!P2 IMAD.IADD R29, R29, 0x1, -R3 ;  /* 0x000000011d1da824 */ /* 0x000fe200078e0a03 */
[----:B------:R-:W-:Y:S01]  /*1df0*/  ISETP.GE.AND P2, PT, R33, RZ, PT ;  /* 0x000000ff2100720c */ /* 0x000fe20003f46270 */
[----:B------:R-:W-:Y:S01]  /*1e00*/  IMAD.HI.U32 R33, R5, R36, RZ ;  /* 0x0000002405217227 */ /* 0x000fe200078e00ff */
[----:B------:R-:W-:-:S02]  /*1e10*/  IABS R34, R32 ;  /* 0x0000002000227213 */ /* 0x000fc40000000000 */
[----:B------:R-:W-:Y:S01]  /*1e20*/  ISETP.GE.AND P4, PT, R32, RZ, PT ;  /* 0x000000ff2000720c */ /* 0x000fe20003f86270 */
[----:B------:R-:W-:Y:S01]  /*1e30*/  @!P0 IMAD.MOV R26, RZ, RZ, -R26 ;  /* 0x000000ffff1a8224 */ /* 0x000fe200078e0a1a */
[----:B------:R-:W-:Y:S01]  /*1e40*/  ISETP.GE.AND P0, PT, R35, RZ, PT ;  /* 0x000000ff2300720c */ /* 0x000fe20003f06270 */
[----:B------:R-:W-:Y:S02]  /*1e50*/  VIADD R35, R4, 0x4c ;  /* 0x0000004c04237836 */ /* 0x000fe40000000000 */
[----:B------:R-:W-:Y:S02]  /*1e60*/  IMAD.MOV R33, RZ, RZ, -R33 ;  /* 0x000000ffff217224 */ /* 0x000fe400078e0a21 */
[----:B------:R-:W-:Y:S01]  /*1e70*/  IMAD.HI.U32 R32, R5, R34, RZ ;  /* 0x0000002205207227 */ /* 0x000fe200078e00ff */
[----:B------:R-:W-:-:S03]  /*1e80*/  IABS R38, R35 ;  /* 0x0000002300267213 */ /* 0x000fc60000000000 */
[--C-:B------:R-:W-:Y:S02]  /*1e90*/  @!P5 IMAD.IADD R30, R30, 0x1, -R3.reuse ;  /* 0x000000011e1ed824 */ /* 0x100fe400078e0a03 */
[----:B------:R-:W-:Y:S02]  /*1ea0*/  @!P1 IMAD.IADD R31, R31, 0x1, -R3 ;  /* 0x000000011f1f9824 */ /* 0x000fe400078e0a03 */
[C---:B------:R-:W-:Y:S02]  /*1eb0*/  IMAD R33, R3.reuse, R33, R36 ;  /* 0x0000002103217224 */ /* 0x040fe400078e0224 */
[----:B------:R-:W-:Y:S01]  /*1ec0*/  IMAD.MOV R32, RZ, RZ, -R32 ;  /* 0x000000ffff207224 */ /* 0x000fe200078e0a20 */
[C---:B------:R-:W-:Y:S01]  /*1ed0*/  ISETP.GT.U32.AND P1, PT, R3.reuse, R31, PT ;  /* 0x0000001f0300720c */ /* 0x040fe20003f24070 */
[----:B------:R-:W-:Y:S01]  /*1ee0*/  @!P6 IMAD.MOV R30, RZ, RZ, -R30 ;  /* 0x000000ffff1ee224 */ /* 0x000fe200078e0a1e */
[C---:B------:R-:W-:Y:S01]  /*1ef0*/  ISETP.GT.U32.AND P6, PT, R3.reuse, R33, PT ;  /* 0x000000210300720c */ /* 0x040fe20003fc4070 */
[----:B------:R-:W-:-:S02]  /*1f00*/  IMAD R32, R3, R32, R34 ;  /* 0x0000002003207224 */ /* 0x000fc400078e0222 */
[----:B------:R-:W-:-:S03]  /*1f10*/  IMAD.HI.U32 R34, R5, R38, RZ ;  /* 0x0000002605227227 */ /* 0x000fc600078e00ff */
[C---:B------:R-:W-:Y:S01]  /*1f20*/  ISETP.GT.U32.AND P5, PT, R3.reuse, R32, PT ;  /* 0x000000200300720c */ /* 0x040fe20003fa4070 */
[----:B------:R-:W-:Y:S02]  /*1f30*/  IMAD.MOV R34, RZ, RZ, -R34 ;  /* 0x000000ffff227224 */ /* 0x000fe400078e0a22 */
[----:B------:R-:W-:Y:S02]  /*1f40*/  VIADD R37, R4, 0x4a ;  /* 0x0000004a04257836 */ /* 0x000fe40000000000 */
[----:B------:R-:W-:Y:S02]  /*1f50*/  IMAD R34, R3, R34, R38 ;  /* 0x0000002203227224 */ /* 0x000fe400078e0226 */
[--C-:B------:R-:W-:Y:S01]  /*1f60*/  @!P1 IMAD.IADD R31, R31, 0x1, -R3.reuse ;  /* 0x000000011f1f9824 */ /* 0x100fe200078e0a03 */
[----:B------:R-:W-:Y:S01]  /*1f70*/  IABS R38, R37 ;  /* 0x0000002500267213 */ /* 0x000fe20000000000 */
[----:B------:R-:W-:Y:S01]  /*1f80*/  @!P6 IMAD.IADD R33, R33, 0x1, -R3 ;  /* 0x000000012121e824 */ /* 0x000fe200078e0a03 */
[----:B------:R-:W-:Y:S01]  /*1f90*/  ISETP.GT.U32.AND P1, PT, R3, R34, PT ;  /* 0x000000220300720c */ /* 0x000fe20003f24070 */
[----:B------:R-:W-:Y:S01]  /*1fa0*/  @!P3 IMAD.MOV R29, RZ, RZ, -R29 ;  /* 0x000000ffff1db224 */ /* 0x000fe200078e0a1d */
[----:B------:R-:W-:Y:S01]  /*1fb0*/  ISETP.GE.AND P3, PT, R35, RZ, PT ;  /* 0x000000ff2300720c */ /* 0x000fe20003f66270 */
[----:B------:R-:W-:Y:S01]  /*1fc0*/  IMAD.HI.U32 R35, R5, R38, RZ ;  /* 0x0000002605237227 */ /* 0x000fe200078e00ff */
[----:B------:R-:W-:-:S03]  /*1fd0*/  ISETP.GT.U32.AND P6, PT, R3, R33, PT ;  /* 0x000000210300720c */ /* 0x000fc60003fc4070 */
[----:B------:R-:W-:Y:S02]  /*1fe0*/  IMAD.MOV R35, RZ, RZ, -R35 ;  /* 0x000000ffff237224 */ /* 0x000fe400078e0a23 */
[----:B------:R-:W-:Y:S02]  /*1ff0*/  VIADD R39, R4, 0x48 ;  /* 0x0000004804277836 */ /* 0x000fe40000000000 */
[----:B------:R-:W-:Y:S02]  /*2000*/  IMAD R35, R3, R35, R38 ;  /* 0x0000002303237224 */ /* 0x000fe400078e0226 */
[--C-:B------:R-:W-:Y:S01]  /*2010*/  @!P1 IMAD.IADD R34, R34, 0x1, -R3.reuse ;  /* 0x0000000122229824 */ /* 0x100fe200078e0a03 */
[----:B------:R-:W-:Y:S01]  /*2020*/  IABS R40, R39 ;  /* 0x0000002700287213 */ /* 0x000fe20000000000 */
[--C-:B------:R-:W-:Y:S02]  /*2030*/  @!P5 IMAD.IADD R32, R32, 0x1, -R3.reuse ;  /* 0x000000012020d824 */ /* 0x100fe400078e0a03 */
[----:B------:R-:W-:Y:S01]  /*2040*/  @!P6 IMAD.IADD R33, R33, 0x1, -R3 ;  /* 0x000000012121e824 */ /* 0x000fe200078e0a03 */
[----:B------:R-:W-:Y:S01]  /*2050*/  ISETP.GT.U32.AND P1, PT, R3, R34, PT ;  /* 0x000000220300720c */ /* 0x000fe20003f24070 */
[----:B------:R-:W-:Y:S01]  /*2060*/  IMAD.HI.U32 R36, R5, R40, RZ ;  /* 0x0000002805247227 */ /* 0x000fe200078e00ff */
[----:B------:R-:W-:-:S02]  /*2070*/  ISETP.GT.U32.AND P6, PT, R3, R35, PT ;  /* 0x000000230300720c */ /* 0x000fc40003fc4070 */
[----:B------:R-:W-:Y:S01]  /*2080*/  ISETP.GT.U32.AND P5, PT, R3, R32, PT ;  /* 0x000000200300720c */ /* 0x000fe20003fa4070 */
[----:B------:R-:W-:Y:S02]  /*2090*/  IMAD.MOV R36, RZ, RZ, -R36 ;  /* 0x000000ffff247224 */ /* 0x000fe400078e0a24 */
[----:B------:R-:W-:Y:S02]  /*20a0*/  VIADD R38, R4, 0x44 ;  /* 0x0000004404267836 */ /* 0x000fe40000000000 */
[----:B------:R-:W-:Y:S01]  /*20b0*/  @!P0 IMAD.MOV R31, RZ, RZ, -R31 ;  /* 0x000000ffff1f8224 */ /* 0x000fe200078e0a1f */
[----:B------:R-:W-:Y:S01]  /*20c0*/  ISETP.GE.AND P0, PT, R37, RZ, PT ;  /* 0x000000ff2500720c */ /* 0x000fe20003f06270 */
[----:B------:R-:W-:Y:S01]  /*20d0*/  IMAD R37, R3, R36, R40 ;  /* 0x0000002403257224 */ /* 0x000fe200078e0228 */
[----:B------:R-:W-:Y:S01]  /*20e0*/  IABS R40, R38 ;  /* 0x0000002600287213 */ /* 0x000fe20000000000 */
[--C-:B------:R-:W-:Y:S02]  /*20f0*/  @!P1 IMAD.IADD R34, R34, 0x1, -R3.reuse ;  /* 0x0000000122229824 */ /* 0x100fe400078e0a03 */
[----:B------:R-:W-:Y:S01]  /*2100*/  @!P6 IMAD.IADD R35, R35, 0x1, -R3 ;  /* 0x000000012323e824 */ /* 0x000fe200078e0a03 */
[----:B------:R-:W-:Y:S01]  /*2110*/  ISETP.GE.AND P6, PT, R38, RZ, PT ;  /* 0x000000ff2600720c */ /* 0x000fe20003fc6270 */
[----:B------:R-:W-:-:S02]  /*2120*/  @!P3 IMAD.MOV R34, RZ, RZ, -R34 ;  /* 0x000000ffff22b224 */ /* 0x000fc400078e0a22 */
[----:B------:R-:W-:Y:S01]  /*2130*/  IMAD.HI.U32 R38, R5, R40, RZ ;  /* 0x0000002805267227 */ /* 0x000fe200078e00ff */
[----:B------:R-:W-:-:S03]  /*2140*/  ISETP.GT.U32.AND P3, PT, R3, R35, PT ;  /* 0x000000230300720c */ /* 0x000fc60003f64070 */
[----:B------:R-:W-:Y:S02]  /*2150*/  VIADD R41, R4, 0x46 ;  /* 0x0000004604297836 */ /* 0x000fe40000000000 */
[----:B------:R-:W-:Y:S02]  /*2160*/  IMAD.MOV R38, RZ, RZ, -R38 ;  /* 0x000000ffff267224 */ /* 0x000fe400078e0a26 */
[--C-:B------:R-:W-:Y:S01]  /*2170*/  @!P5 IMAD.IADD R32, R32, 0x1, -R3.reuse ;  /* 0x000000012020d824 */ /* 0x100fe200078e0a03 */
[----:B------:R-:W-:Y:S01]  /*2180*/  IABS R42, R41 ;  /* 0x00000029002a7213 */ /* 0x000fe20000000000 */
[----:B------:R-:W-:Y:S01]  /*2190*/  IMAD R38, R3, R38, R40 ;  /* 0x0000002603267224 */ /* 0x000fe200078e0228 */
[----:B------:R-:W-:Y:S01]  /*21a0*/  ISETP.GE.AND P5, PT, R39, RZ, PT ;  /* 0x000000ff2700720c */ /* 0x000fe20003fa6270 */
[----:B------:R-:W-:Y:S01]  /*21b0*/  @!P4 IMAD.MOV R32, RZ, RZ, -R32 ;  /* 0x000000ffff20c224 */ /* 0x000fe200078e0a20 */
[----:B------:R-:W-:Y:S01]  /*21c0*/  ISETP.GT.U32.AND P4, PT, R3, R37, PT ;  /* 0x000000250300720c */ /* 0x000fe20003f84070 */
[----:B------:R-:W-:Y:S01]  /*21d0*/  @!P3 IMAD.IADD R35, R35, 0x1, -R3 ;  /* 0x000000012323b824 */ /* 0x000fe200078e0a03 */
[----:B------:R-:W-:Y:S01]  /*21e0*/  ISETP.GT.U32.AND P3, PT, R3, R38, PT ;  /* 0x000000260300720c */ /* 0x000fe20003f64070 */
[----:B------:R-:W-:-:S04]  /*21f0*/  IMAD.HI.U32 R36, R5, R42, RZ ;  /* 0x0000002a05247227 */ /* 0x000fc800078e00ff */
[----:B------:R-:W-:Y:S02]  /*2200*/  IMAD.MOV R36, RZ, RZ, -R36 ;  /* 0x000000ffff247224 */ /* 0x000fe400078e0a24 */
[----:B------:R-:W-:Y:S02]  /*2210*/  VIADD R43, R4, 0x40 ;  /* 0x00000040042b7836 */ /* 0x000fe40000000000 */
[----:B------:R-:W-:Y:S02]  /*2220*/  IMAD R36, R3, R36, R42 ;  /* 0x0000002403247224 */ /* 0x000fe400078e022a */
[--C-:B------:R-:W-:Y:S01]  /*2230*/  @!P4 IMAD.IADD R37, R37, 0x1, -R3.reuse ;  /* 0x000000012525c824 */ /* 0x100fe200078e0a03 */
[----:B------:R-:W-:Y:S01]  /*2240*/  IABS R44, R43 ;  /* 0x0000002b002c7213 */ /* 0x000fe20000000000 */
[----:B------:R-:W-:Y:S01]  /*2250*/  @!P3 IMAD.IADD R38, R38, 0x1, -R3 ;  /* 0x000000012626b824 */ /* 0x000fe200078e0a03 */
[C---:B------:R-:W-:Y:S01]  /*2260*/  ISETP.GT.U32.AND P1, PT, R3.reuse, R36, PT ;  /* 0x000000240300720c */ /* 0x040fe20003f24070 */
[----:B------:R-:W-:Y:S01]  /*2270*/  @!P0 IMAD.MOV R35, RZ, RZ, -R35 ;  /* 0x000000ffff238224 */ /* 0x000fe200078e0a23 */
[----:B------:R-:W-:Y:S01]  /*2280*/  ISETP.GT.U32.AND P4, PT, R3, R37, PT ;  /* 0x000000250300720c */ /* 0x000fe20003f84070 */
[----:B------:R-:W-:Y:S01]  /*2290*/  IMAD.HI.U32 R40, R5, R44, RZ ;  /* 0x0000002c05287227 */ /* 0x000fe200078e00ff */
[----:B------:R-:W-:-:S03]  /*22a0*/  ISETP.GT.U32.AND P0, PT, R3, R38, PT ;  /* 0x000000260300720c */ /* 0x000fc60003f04070 */
[C---:B------:R-:W-:Y:S02]  /*22b0*/  VIADD R39, R4.reuse, 0x42 ;  /* 0x0000004204277836 */ /* 0x040fe40000000000 */
[----:B------:R-:W-:Y:S02]  /*22c0*/  VIADD R47, R4, 0x3e ;  /* 0x0000003e042f7836 */ /* 0x000fe40000000000 */
[----:B------:R-:W-:Y:S01]  /*22d0*/  IMAD.MOV R40, RZ, RZ, -R40 ;  /* 0x000000ffff287224 */ /* 0x000fe200078e0a28 */
[----:B------:R-:W-:Y:S01]  /*22e0*/  IABS R42, R39 ;  /* 0x00000027002a7213 */ /* 0x000fe20000000000 */
[--C-:B------:R-:W-:Y:S01]  /*22f0*/  @!P1 IMAD.IADD R36, R36, 0x1, -R3.reuse ;  /* 0x0000000124249824 */ /* 0x100fe200078e0a03 */
[----:B------:R-:W-:Y:S01]  /*2300*/  IABS R46, R47 ;  /* 0x0000002f002e7213 */ /* 0x000fe20000000000 */
[----:B------:R-:W-:Y:S01]  /*2310*/  IMAD R40, R3, R40, R44 ;  /* 0x0000002803287224 */ /* 0x000fe200078e022c */
[----:B------:R-:W-:Y:S01]  /*2320*/  ISETP.GE.AND P3, PT, R47, RZ, PT ;  /* 0x000000ff2f00720c */ /* 0x000fe20003f66270 */
[----:B------:R-:W-:Y:S01]  /*2330*/  @!P4 IMAD.IADD R37, R37, 0x1, -R3 ;  /* 0x000000012525c824 */ /* 0x000fe200078e0a03 */
[----:B------:R-:W-:Y:S01]  /*2340*/  ISETP.GE.AND P4, PT, R39, RZ, PT ;  /* 0x000000ff2700720c */ /* 0x000fe20003f86270 */
[----:B------:R-:W-:Y:S01]  /*2350*/  @!P2 IMAD.MOV R33, RZ, RZ, -R33 ;  /* 0x000000ffff21a224 */ /* 0x000fe200078e0a21 */
[----:B------:R-:W-:Y:S01]  /*2360*/  ISETP.GE.AND P2, PT, R41, RZ, PT ;  /* 0x000000ff2900720c */ /* 0x000fe20003f46270 */
[----:B------:R-:W-:Y:S01]  /*2370*/  IMAD.HI.U32 R39, R5, R42, RZ ;  /* 0x0000002a05277227 */ /* 0x000fe200078e00ff */
[----:B------:R-:W-:-:S03]  /*2380*/  ISETP.GT.U32.AND P1, PT, R3, R36, PT ;  /* 0x000000240300720c */ /* 0x000fc60003f24070 */
[----:B------:R-:W-:Y:S01]  /*2390*/  @!P0 IMAD.IADD R38, R38, 0x1, -R3 ;  /* 0x0000000126268824 */ /* 0x000fe200078e0a03 */
[----:B------:R-:W-:Y:S01]  /*23a0*/  ISETP.GT.U32.AND P0, PT, R3, R40, PT ;  /* 0x000000280300720c */ /* 0x000fe20003f04070 */
[----:B------:R-:W-:-:S04]  /*23b0*/  IMAD.HI.U32 R41, R5, R46, RZ ;  /* 0x0000002e05297227 */ /* 0x000fc800078e00ff */
[----:B------:R-:W-:Y:S02]  /*23c0*/  IMAD.MOV R39, RZ, RZ, -R39 ;  /* 0x000000ffff277224 */ /* 0x000fe400078e0a27 */
[----:B------:R-:W-:Y:S02]  /*23d0*/  IMAD.MOV R41, RZ, RZ, -R41 ;  /* 0x000000ffff297224 */ /* 0x000fe400078e0a29 */
[C---:B------:R-:W-:Y:S02]  /*23e0*/  IMAD R39, R3.reuse, R39, R42 ;  /* 0x0000002703277224 */ /* 0x040fe400078e022a */
[----:B------:R-:W-:Y:S02]  /*23f0*/  IMAD R42, R3, R41, R46 ;  /* 0x00000029032a7224 */ /* 0x000fe400078e022e */
[C---:B------:R-:W-:Y:S02]  /*2400*/  VIADD R41, R4.reuse, 0x3c ;  /* 0x0000003c04297836 */ /* 0x040fe40000000000 */
[----:B------:R-:W-:-:S02]  /*2410*/  VIADD R49, R4, 0x3a ;  /* 0x0000003a04317836 */ /* 0x000fc40000000000 */
[--C-:B------:R-:W-:Y:S01]  /*2420*/  @!P1 IMAD.IADD R36, R36, 0x1, -R3.reuse ;  /* 0x0000000124249824 */ /* 0x100fe200078e0a03 */
[----:B------:R-:W-:Y:S01]  /*2430*/  IABS R48, R41 ;  /* 0x0000002900307213 */ /* 0x000fe20000000000 */
[----:B------:R-:W-:Y:S01]  /*2440*/  @!P0 IMAD.IADD R40, R40, 0x1, -R3 ;  /* 0x0000000128288824 */ /* 0x000fe200078e0a03 */
[----:B------:R-:W-:Y:S01]  /*2450*/  IABS R50, R49 ;  /* 0x0000003100327213 */ /* 0x000fe20000000000 */
[----:B------:R-:W-:Y:S01]  /*2460*/  @!P2 IMAD.MOV R36, RZ, RZ, -R36 ;  /* 0x000000ffff24a224 */ /* 0x000fe200078e0a24 */
[----:B------:R-:W-:Y:S01]  /*2470*/  ISETP.GE.AND P2, PT, R41, RZ, PT ;  /* 0x000000ff2900720c */ /* 0x000fe20003f46270 */
[----:B------:R-:W-:Y:S01]  /*2480*/  IMAD.HI.U32 R41, R5, R48, RZ ;  /* 0x0000003005297227 */ /* 0x000fe200078e00ff */
[----:B------:R-:W-:Y:S02]  /*2490*/  ISETP.GT.U32.AND P0, PT, R3, R40, PT ;  /* 0x000000280300720c */ /* 0x000fe40003f04070 */
[----:B------:R-:W-:Y:S01]  /*24a0*/  ISETP.GE.AND P1, PT, R43, RZ, PT ;  /* 0x000000ff2b00720c */ /* 0x000fe20003f26270 */
[----:B------:R-:W-:Y:S01]  /*24b0*/  @!P6 IMAD.MOV R38, RZ, RZ, -R38 ;  /* 0x000000ffff26e224 */ /* 0x000fe200078e0a26 */
[----:B------:R-:W-:Y:S01]  /*24c0*/  ISETP.GT.U32.AND P6, PT, R3, R42, PT ;  /* 0x0000002a0300720c */ /* 0x000fe20003fc4070 */
[----:B------:R-:W-:-:S04]  /*24d0*/  IMAD.HI.U32 R43, R5, R50, RZ ;  /* 0x00000032052b7227 */ /* 0x000fc800078e00ff */
[----:B------:R-:W-:Y:S02]  /*24e0*/  IMAD.MOV R41, RZ, RZ, -R41 ;  /* 0x000000ffff297224 */ /* 0x000fe400078e0a29 */
[----:B------:R-:W-:Y:S01]  /*24f0*/  @!P5 IMAD.MOV R37, RZ, RZ, -R37 ;  /* 0x000000ffff25d224 */ /* 0x000fe200078e0a25 */
[C---:B------:R-:W-:Y:S01]  /*2500*/  ISETP.GT.U32.AND P5, PT, R3.reuse, R39, PT ;  /* 0x000000270300720c */ /* 0x040fe20003fa4070 */
[----:B------:R-:W-:Y:S02]  /*2510*/  IMAD.MOV R47, RZ, RZ, -R43 ;  /* 0x000000ffff2f7224 */ /* 0x000fe400078e0a2b */
[C---:B------:R-:W-:Y:S02]  /*2520*/  IMAD R43, R3.reuse, R41, R48 ;  /* 0x00000029032b7224 */ /* 0x040fe400078e0230 */
[----:B------:R-:W-:Y:S02]  /*2530*/  VIADD R51, R4, 0x38 ;  /* 0x0000003804337836 */ /* 0x000fe40000000000 */
[----:B------:R-:W-:-:S02]  /*2540*/  IMAD R41, R3, R47, R50 ;  /* 0x0000002f03297224 */ /* 0x000fc400078e0232 */
[--C-:B------:R-:W-:Y:S01]  /*2550*/  @!P0 IMAD.IADD R40, R40, 0x1, -R3.reuse ;  /* 0x0000000128288824 */ /* 0x100fe200078e0a03 */
[----:B------:R-:W-:Y:S01]  /*2560*/  ISETP.GT.U32.AND P0, PT, R3, R43, PT ;  /* 0x0000002b0300720c */ /* 0x000fe20003f04070 */
[--C-:B------:R-:W-:Y:S01]  /*2570*/  @!P6 IMAD.IADD R42, R42, 0x1, -R3.reuse ;  /* 0x000000012a2ae824 */ /* 0x100fe200078e0a03 */
[----:B------:R-:W-:Y:S01]  /*2580*/  IABS R52, R51 ;  /* 0x0000003300347213 */ /* 0x000fe20000000000 */
[----:B------:R-:W-:Y:S01]  /*2590*/  @!P5 IMAD.IADD R39, R39, 0x1, -R3 ;  /* 0x000000012727d824 */ /* 0x000fe200078e0a03 */
[----:B------:R-:W-:Y:S01]  /*25a0*/  ISETP.GT.U32.AND P6, PT, R3, R41, PT ;  /* 0x000000290300720c */ /* 0x000fe20003fc4070 */
[C---:B------:R-:W-:Y:S02]  /*25b0*/  VIADD R53, R4.reuse, 0x36 ;  /* 0x0000003604357836 */ /* 0x040fe40000000000 */
[----:B------:R-:W-:Y:S01]  /*25c0*/  IMAD.HI.U32 R44, R5, R52, RZ ;  /* 0x00000034052c7227 */ /* 0x000fe200078e00ff */
[----:B------:R-:W-:Y:S02]  /*25d0*/  ISETP.GT.U32.AND P5, PT, R3, R39, PT ;  /* 0x000000270300720c */ /* 0x000fe40003fa4070 */
[----:B------:R-:W-:Y:S01]  /*25e0*/  IABS R54, R53 ;  /* 0x0000003500367213 */ /* 0x000fe20000000000 */
[----:B------:R-:W-:-:S02]  /*25f0*/  VIADD R55, R4, 0x34 ;  /* 0x0000003404377836 */ /* 0x000fc40000000000 */
[----:B------:R-:W-:Y:S02]  /*2600*/  IMAD.MOV R44, RZ, RZ, -R44 ;  /* 0x000000ffff2c7224 */ /* 0x000fe400078e0a2c */
[----:B------:R-:W-:Y:S01]  /*2610*/  VIADD R57, R4, 0x32 ;  /* 0x0000003204397836 */ /* 0x000fe20000000000 */
[----:B------:R-:W-:Y:S01]  /*2620*/  IABS R50, R55 ;  /* 0x0000003700327213 */ /* 0x000fe20000000000 */
[--C-:B------:R-:W-:Y:S01]  /*2630*/  @!P0 IMAD.IADD R43, R43, 0x1, -R3.reuse ;  /* 0x000000012b2b8824 */ /* 0x100fe200078e0a03 */
[C---:B------:R-:W-:Y:S01]  /*2640*/  ISETP.GT.U32.AND P0, PT, R3.reuse, R42, PT ;  /* 0x0000002a0300720c */ /* 0x040fe20003f04070 */
[----:B------:R-:W-:Y:S01]  /*2650*/  IMAD R44, R3, R44, R52 ;  /* 0x0000002c032c7224 */ /* 0x000fe200078e0234 */
[----:B------:R-:W-:Y:S01]  /*2660*/  IABS R52, R57 ;  /* 0x0000003900347213 */ /* 0x000fe20000000000 */
[----:B------:R-:W-:Y:S01]  /*2670*/  @!P6 IMAD.IADD R41, R41, 0x1, -R3 ;  /* 0x000000012929e824 */ /* 0x000fe200078e0a03 */
[----:B------:R-:W-:Y:S01]  /*2680*/  ISETP.GT.U32.AND P6, PT, R3, R43, PT ;  /* 0x0000002b0300720c */ /* 0x000fe20003fc4070 */
[----:B------:R-:W-:-:S04]  /*2690*/  IMAD.HI.U32 R46, R5, R54, RZ ;  /* 0x00000036052e7227 */ /* 0x000fc800078e00ff */
[----:B------:R-:W-:Y:S01]  /*26a0*/  IMAD.HI.U32 R47, R5, R50, RZ ;  /* 0x00000032052f7227 */ /* 0x000fe200078e00ff */
[----:B------:R-:W-:-:S03]  /*26b0*/  IADD3 R46, PT, PT, -R46, RZ, RZ ;  /* 0x000000ff2e2e7210 */ /* 0x000fc60007ffe1ff */
[----:B------:R-:W-:-:S04]  /*26c0*/  IMAD.HI.U32 R48, R5, R52, RZ ;  /* 0x0000003405307227 */ /* 0x000fc800078e00ff */
[----:B------:R-:W-:Y:S02]  /*26d0*/  IMAD.MOV R47, RZ, RZ, -R47 ;  /* 0x000000ffff2f7224 */ /* 0x000fe400078e0a2f */
[----:B------:R-:W-:Y:S01]  /*26e0*/  @!P1 IMAD.MOV R40, RZ, RZ, -R40 ;  /* 0x000000ffff289224 */ /* 0x000fe200078e0a28 */
[----:B------:R-:W-:Y:S01]  /*26f0*/  ISETP.GT.U32.AND P1, PT, R3, R44, PT ;  /* 0x0000002c0300720c */ /* 0x000fe20003f24070 */
[----:B------:R-:W-:Y:S01]  /*2700*/  @!P5 IMAD.IADD R39, R39, 0x1, -R3 ;  /* 0x000000012727d824 */ /* 0x000fe200078e0a03 */
[----:B------:R-:W-:Y:S01]  /*2710*/  ISETP.GE.AND P5, PT, R49, RZ, PT ;  /* 0x000000ff3100720c */ /* 0x000fe20003fa6270 */
[----:B------:R-:W-:Y:S02]  /*2720*/  IMAD.MOV R49, RZ, RZ, -R48 ;  /* 0x000000ffff317224 */ /* 0x000fe400078e0a30 */
[C---:B------:R-:W-:Y:S02]  /*2730*/  IMAD R48, R3.reuse, R47, R50 ;  /* 0x0000002f03307224 */ /* 0x040fe400078e0232 */
[----:B------:R-:W-:-:S02]  /*2740*/  IMAD R46, R3, R46, R54 ;  /* 0x0000002e032e7224 */ /* 0x000fc400078e0236 */
[----:B------:R-:W-:Y:S01]  /*2750*/  @!P4 IMAD.MOV R39, RZ, RZ, -R39 ;  /* 0x000000ffff27c224 */ /* 0x000fe200078e0a27 */
[----:B------:R-:W-:Y:S01]  /*2760*/  ISETP.GT.U32.AND P4, PT, R3, R41, PT ;  /* 0x000000290300720c */ /* 0x000fe20003f84070 */
[C---:B------:R-:W-:Y:S02]  /*2770*/  VIADD R59, R4.reuse, 0x30 ;  /* 0x00000030043b7836 */ /* 0x040fe40000000000 */
[--C-:B------:R-:W-:Y:S01]  /*2780*/  @!P6 IMAD.IADD R43, R43, 0x1, -R3.reuse ;  /* 0x000000012b2be824 */ /* 0x100fe200078e0a03 */
[C---:B------:R-:W-:Y:S01]  /*2790*/  ISETP.GT.U32.AND P6, PT, R3.reuse, R48, PT ;  /* 0x000000300300720c */ /* 0x040fe20003fc4070 */
[----:B------:R-:W-:Y:S01]  /*27a0*/  VIADD R60, R4, 0x2e ;  /* 0x0000002e043c7836 */ /* 0x000fe20000000000 */
[----:B------:R-:W-:Y:S01]  /*27b0*/  IABS R54, R59 ;  /* 0x0000003b00367213 */ /* 0x000fe20000000000 */
[--C-:B------:R-:W-:Y:S01]  /*27c0*/  @!P0 IMAD.IADD R42, R42, 0x1, -R3.reuse ;  /* 0x000000012a2a8824 */ /* 0x100fe200078e0a03 */
[C---:B------:R-:W-:Y:S01]  /*27d0*/  ISETP.GT.U32.AND P0, PT, R3.reuse, R46, PT ;  /* 0x0000002e0300720c */ /* 0x040fe20003f04070 */
[----:B------:R-:W-:Y:S01]  /*27e0*/  IMAD R50, R3, R49, R52 ;  /* 0x0000003103327224 */ /* 0x000fe200078e0234 */
[----:B------:R-:W-:Y:S01]  /*27f0*/  IABS R56, R60 ;  /* 0x0000003c00387213 */ /* 0x000fe20000000000 */
[----:B------:R-:W-:-:S02]  /*2800*/  @!P1 IMAD.IADD R44, R44, 0x1, -R3 ;  /* 0x000000012c2c9824 */ /* 0x000fc400078e0a03 */
[----:B------:R-:W-:Y:S01]  /*2810*/  IMAD.HI.U32 R47, R5, R54, RZ ;  /* 0x00000036052f7227 */ /* 0x000fe200078e00ff */
[----:B------:R-:W-:-:S03]  /*2820*/  ISETP.GT.U32.AND P1, PT, R3, R50, PT ;  /* 0x000000320300720c */ /* 0x000fc60003f24070 */
[----:B------:R-:W-:-:S04]  /*2830*/  IMAD.HI.U32 R49, R5, R56, RZ ;  /* 0x0000003805317227 */ /* 0x000fc800078e00ff */
[----:B------:R-:W-:Y:S01]  /*2840*/  @!P4 IMAD.IADD R41, R41, 0x1, -R3 ;  /* 0x000000012929c824 */ /* 0x000fe200078e0a03 */
[----:B------:R-:W-:Y:S01]  /*2850*/  ISETP.GE.AND P4, PT, R51, RZ, PT ;  /* 0x000000ff3300720c */ /* 0x000fe20003f86270 */
[----:B------:R-:W-:Y:S02]  /*2860*/  IMAD.MOV R47, RZ, RZ, -R47 ;  /* 0x000000ffff2f7224 */ /* 0x000fe400078e0a2f */
[----:B------:R-:W-:Y:S01]  /*2870*/  @!P6 IMAD.IADD R48, R48, 0x1, -R3 ;  /* 0x000000013030e824 */ /* 0x000fe200078e0a03 */
[----:B------:R-:W-:Y:S01]  /*2880*/  ISETP.GT.U32.AND P6, PT, R3, R44, PT ;  /* 0x0000002c0300720c */ /* 0x000fe20003fc4070 */
[----:B------:R-:W-:Y:S02]  /*2890*/  IMAD.MOV R49, RZ, RZ, -R49 ;  /* 0x000000ffff317224 */ /* 0x000fe400078e0a31 */
[----:B------:R-:W-:Y:S02]  /*28a0*/  VIADD R51, R4, 0x2c ;  /* 0x0000002c04337836 */ /* 0x000fe40000000000 */
[----:B------:R-:W-:Y:S01]  /*28b0*/  @!P0 IMAD.IADD R46, R46, 0x1, -R3 ;  /* 0x000000012e2e8824 */ /* 0x000fe200078e0a03 */
[----:B------:R-:W-:Y:S01]  /*28c0*/  ISETP.GE.AND P0, PT, R53, RZ, PT ;  /* 0x000000ff3500720c */ /* 0x000fe20003f06270 */
[----:B------:R-:W-:-:S02]  /*28d0*/  IMAD R52, R3, R47, R54 ;  /* 0x0000002f03347224 */ /* 0x000fc400078e0236 */
[C---:B------:R-:W-:Y:S01]  /*28e0*/  IMAD R54, R3.reuse, R49, R56 ;  /* 0x0000003103367224 */ /* 0x040fe200078e0238 */
[----:B------:R-:W-:Y:S01]  /*28f0*/  IABS R56, R51 ;  /* 0x0000003300387213 */ /* 0x000fe20000000000 */
[----:B------:R-:W-:Y:S02]  /*2900*/  VIADD R53, R4, 0x2a ;  /* 0x0000002a04357836 */ /* 0x000fe40000000000 */
[----:B------:R-:W-:Y:S01]  /*2910*/  @!P1 IMAD.IADD R50, R50, 0x1, -R3 ;  /* 0x0000000132329824 */ /* 0x000fe200078e0a03 */
[C---:B------:R-:W-:Y:S01]  /*2920*/  ISETP.GT.U32.AND P1, PT, R3.reuse, R46, PT ;  /* 0x0000002e0300720c */ /* 0x040fe20003f24070 */
[----:B------:R-:W-:Y:S01]  /*2930*/  @!P3 IMAD.MOV R42, RZ, RZ, -R42 ;  /* 0x000000ffff2ab224 */ /* 0x000fe200078e0a2a */
[----:B------:R-:W-:Y:S01]  /*2940*/  ISETP.GT.U32.AND P3, PT, R3, R48, PT ;  /* 0x000000300300720c */ /* 0x000fe20003f64070 */
[----:B------:R-:W-:Y:S01]  /*2950*/  IMAD.HI.U32 R47, R5, R56, RZ ;  /* 0x00000038052f7227 */ /* 0x000fe200078e00ff */
[----:B------:R-:W-:-:S03]  /*2960*/  IABS R58, R53 ;  /* 0x00000035003a7213 */ /* 0x000fc60000000000 */
[----:B------:R-:W-:Y:S01]  /*2970*/  @!P6 IMAD.IADD R44, R44, 0x1, -R3 ;  /* 0x000000012c2ce824 */ /* 0x000fe200078e0a03 */
[----:B------:R-:W-:Y:S01]  /*2980*/  ISETP.GE.AND P6, PT, R55, RZ, PT ;  /* 0x000000ff3700720c */ /* 0x000fe20003fc6270 */
[----:B------:R-:W-:Y:S02]  /*2990*/  IMAD.MOV R49, RZ, RZ, -R47 ;  /* 0x000000ffff317224 */ /* 0x000fe400078e0a2f */
[----:B------:R-:W-:-:S04]  /*29a0*/  IMAD.HI.U32 R47, R5, R58, RZ ;  /* 0x0000003a052f7227 */ /* 0x000fc800078e00ff */
[----:B------:R-:W-:Y:S01]  /*29b0*/  @!P5 IMAD.MOV R41, RZ, RZ, -R41 ;  /* 0x000000ffff29d224 */ /* 0x000fe200078e0a29 */
[C---:B------:R-:W-:Y:S01]  /*29c0*/  ISETP.GT.U32.AND P5, PT, R3.reuse, R52, PT ;  /* 0x000000340300720c */ /* 0x040fe20003fa4070 */
[----:B------:R-:W-:Y:S01]  /*29d0*/  @!P1 IMAD.IADD R46, R46, 0x1, -R3 ;  /* 0x000000012e2e9824 */ /* 0x000fe200078e0a03 */
[C---:B------:R-:W-:Y:S01]  /*29e0*/  ISETP.GT.U32.AND P1, PT, R3.reuse, R54, PT ;  /* 0x000000360300720c */ /* 0x040fe20003f24070 */
[----:B------:R-:W-:Y:S02]  /*29f0*/  IMAD R56, R3, R49, R56 ;  /* 0x0000003103387224 */ /* 0x000fe400078e0238 */
[----:B------:R-:W-:Y:S02]  /*2a00*/  IMAD.MOV R47, RZ, RZ, -R47 ;  /* 0x000000ffff2f7224 */ /* 0x000fe400078e0a2f */
[----:B------:R-:W-:Y:S01]  /*2a10*/  @!P3 IMAD.IADD R48, R48, 0x1, -R3 ;  /* 0x000000013030b824 */ /* 0x000fe200078e0a03 */
[----:B------:R-:W-:Y:S01]  /*2a20*/  ISETP.GE.AND P3, PT, R57, RZ, PT ;  /* 0x000000ff3900720c */ /* 0x000fe20003f66270 */
[----:B------:R-:W-:-:S02]  /*2a30*/  IMAD R58, R3, R47, R58 ;  /* 0x0000002f033a7224 */ /* 0x000fc400078e023a */
[----:B------:R-:W-:Y:S01]  /*2a40*/  @!P0 IMAD.MOV R46, RZ, RZ, -R46 ;  /* 0x000000ffff2e8224 */ /* 0x000fe200078e0a2e */
[C---:B------:R-:W-:Y:S01]  /*2a50*/  ISETP.GT.U32.AND P0, PT, R3.reuse, R56, PT ;  /* 0x000000380300720c */ /* 0x040fe20003f04070 */
[----:B------:R-:W-:Y:S01]  /*2a60*/  @!P2 IMAD.MOV R43, RZ, RZ, -R43 ;  /* 0x000000ffff2ba224 */ /* 0x000fe200078e0a2b */
[C---:B------:R-:W-:Y:S01]  /*2a70*/  ISETP.GT.U32.AND P2, PT, R3.reuse, R50, PT ;  /* 0x000000320300720c */ /* 0x040fe20003f44070 */
[----:B------:R-:W-:Y:S01]  /*2a80*/  @!P6 IMAD.MOV R48, RZ, RZ, -R48 ;  /* 0x000000ffff30e224 */ /* 0x000fe200078e0a30 */
[C---:B------:R-:W-:Y:S01]  /*2a90*/  ISETP.GT.U32.AND P6, PT, R3.reuse, R58, PT ;  /* 0x0000003a0300720c */ /* 0x040fe20003fc4070 */
[----:B------:R-:W-:Y:S02]  /*2aa0*/  VIADD R55, R4, 0x28 ;  /* 0x0000002804377836 */ /* 0x000fe40000000000 */
[--C-:B------:R-:W-:Y:S01]  /*2ab0*/  @!P5 IMAD.IADD R52, R52, 0x1, -R3.reuse ;  /* 0x000000013434d824 */ /* 0x100fe200078e0a03 */
[----:B------:R-:W-:Y:S01]  /*2ac0*/  ISETP.GE.AND P5, PT, R60, RZ, PT ;  /* 0x000000ff3c00720c */ /* 0x000fe20003fa6270 */
[----:B------:R-:W-:Y:S01]  /*2ad0*/  VIADD R49, R4, 0x26 ;  /* 0x0000002604317836 */ /* 0x000fe20000000000 */
[----:B------:R-:W-:Y:S01]  /*2ae0*/  IABS R60, R55 ;  /* 0x00000037003c7213 */ /* 0x000fe20000000000 */
[--C-:B------:R-:W-:Y:S01]  /*2af0*/  @!P1 IMAD.IADD R54, R54, 0x1, -R3.reuse ;  /* 0x0000000136369824 */ /* 0x100fe200078e0a03 */
[----:B------:R-:W-:Y:S01]  /*2b00*/  ISETP.GT.U32.AND P1, PT, R3, R52, PT ;  /* 0x000000340300720c */ /* 0x000fe20003f24070 */
[----:B------:R-:W-:Y:S01]  /*2b10*/  @!P0 IMAD.IADD R56, R56, 0x1, -R3 ;  /* 0x0000000138388824 */ /* 0x000fe200078e0a03 */
[----:B------:R-:W-:Y:S01]  /*2b20*/  IABS R62, R49 ;  /* 0x00000031003e7213 */ /* 0x000fe20000000000 */
[----:B------:R-:W-:Y:S01]  /*2b30*/  IMAD.HI.U32 R47, R5, R60, RZ ;  /* 0x0000003c052f7227 */ /* 0x000fe200078e00ff */
[----:B------:R-:W-:-:S03]  /*2b40*/  ISETP.GE.AND P0, PT, R49, RZ, PT ;  /* 0x000000ff3100720c */ /* 0x000fc60003f06270 */
[--C-:B------:R-:W-:Y:S01]  /*2b50*/  @!P2 IMAD.IADD R50, R50, 0x1, -R3.reuse ;  /* 0x000000013232a824 */ /* 0x100fe200078e0a03 */
[----:B------:R-:W-:Y:S01]  /*2b60*/  ISETP.GE.AND P2, PT, R59, RZ, PT ;  /* 0x000000ff3b00720c */ /* 0x000fe20003f46270 */
[----:B------:R-:W-:Y:S01]  /*2b70*/  @!P6 IMAD.IADD R58, R58, 0x1, -R3 ;  /* 0x000000013a3ae824 */ /* 0x000fe200078e0a03 */
[----:B------:R-:W-:Y:S01]  /*2b80*/  ISETP.GT.U32.AND P6, PT, R3, R56, PT ;  /* 0x000000380300720c */ /* 0x000fe20003fc4070 */
[----:B------:R-:W-:Y:S02]  /*2b90*/  IMAD.MOV R47, RZ, RZ, -R47 ;  /* 0x000000ffff2f7224 */ /* 0x000fe400078e0a2f */
[----:B------:R-:W-:Y:S01]  /*2ba0*/  @!P3 IMAD.MOV R50, RZ, RZ, -R50 ;  /* 0x000000ffff32b224 */ /* 0x000fe200078e0a32 */
[----:B------:R-:W-:Y:S01]  /*2bb0*/  ISETP.GE.AND P3, PT, R51, RZ, PT ;  /* 0x000000ff3300720c */ /* 0x000fe20003f66270 */
[----:B------:R-:W-:Y:S02]  /*2bc0*/  IMAD R60, R3, R47, R60 ;  /* 0x0000002f033c7224 */ /* 0x000fe400078e023c */
[----:B------:R-:W-:-:S04]  /*2bd0*/  IMAD.HI.U32 R47, R5, R62, RZ ;  /* 0x0000003e052f7227 */ /* 0x000fc800078e00ff */
[----:B------:R-:W-:Y:S02]  /*2be0*/  IMAD.MOV R47, RZ, RZ, -R47 ;  /* 0x000000ffff2f7224 */ /* 0x000fe400078e0a2f */
[--C-:B------:R-:W-:Y:S01]  /*2bf0*/  @!P6 IMAD.IADD R56, R56, 0x1, -R3.reuse ;  /* 0x000000013838e824 */ /* 0x100fe200078e0a03 */
[C---:B------:R-:W-:Y:S01]  /*2c00*/  ISETP.GT.U32.AND P6, PT, R3.reuse, R60, PT ;  /* 0x0000003c0300720c */ /* 0x040fe20003fc4070 */
[----:B------:R-:W-:Y:S02]  /*2c10*/  IMAD R62, R3, R47, R62 ;  /* 0x0000002f033e7224 */ /* 0x000fe400078e023e */
[----:B------:R-:W-:Y:S01]  /*2c20*/  @!P1 IMAD.IADD R52, R52, 0x1, -R3 ;  /* 0x0000000134349824 */ /* 0x000fe200078e0a03 */
[----:B------:R-:W-:Y:S01]  /*2c30*/  ISETP.GE.AND P1, PT, R53, RZ, PT ;  /* 0x000000ff3500720c */ /* 0x000fe20003f26270 */
[----:B------:R-:W-:Y:S01]  /*2c40*/  @!P3 IMAD.MOV R56, RZ, RZ, -R56 ;  /* 0x000000ffff38b224 */ /* 0x000fe200078e0a38 */
        /* <DEDUP_REMOVED lines=10> */
[----:B------:R-:W-:Y:S01]  /*2cf0*/  ISETP.GT.U32.AND P4, PT, R3, R54, PT ;  /* 0x000000360300720c */ /* 0x000fe20003f84070 */
[----:B------:R-:W-:Y:S01]  /*2d00*/  @!P3 IMAD.IADD R62, R62, 0x1, -R3 ;  /* 0x000000013e3eb824 */ /* 0x000fe200078e0a03 */
[----:B------:R-:W-:Y:S01]  /*2d10*/  IABS R66, R51 ;  /* 0x0000003300427213 */ /* 0x000fe20000000000 */
[----:B------:R-:W-:Y:S01]  /*2d20*/  IMAD.HI.U32 R47, R5, R64, RZ ;  /* 0x00000040052f7227 */ /* 0x000fe200078e00ff */
[----:B------:R-:W-:-:S02]  /*2d30*/  ISETP.GT.U32.AND P6, PT, R3, R60, PT ;  /* 0x0000003c0300720c */ /* 0x000fc40003fc4070 */
[----:B------:R-:W-:Y:S01]  /*2d40*/  ISETP.GT.U32.AND P3, PT, R3, R62, PT ;  /* 0x0000003e0300720c */ /* 0x000fe20003f64070 */
[----:B------:R-:W-:Y:S01]  /*2d50*/  @!P2 IMAD.IADD R58, R58, 0x1, -R3 ;  /* 0x000000013a3aa824 */ /* 0x000fe200078e0a03 */
[----:B------:R-:W-:Y:S01]  /*2d60*/  ISETP.GE.AND P2, PT, R51, RZ, PT ;  /* 0x000000ff3300720c */ /* 0x000fe20003f46270 */
[----:B------:R-:W-:Y:S02]  /*2d70*/  IMAD.MOV R51, RZ, RZ, -R47 ;  /* 0x000000ffff337224 */ /* 0x000fe400078e0a2f */
[----:B------:R-:W-:-:S04]  /*2d80*/  IMAD.HI.U32 R47, R5, R68, RZ ;  /* 0x00000044052f7227 */ /* 0x000fc800078e00ff */
[----:B------:R-:W-:Y:S02]  /*2d90*/  IMAD R64, R3, R51, R64 ;  /* 0x0000003303407224 */ /* 0x000fe400078e0240 */
[----:B------:R-:W-:Y:S02]  /*2da0*/  IMAD.MOV R51, RZ, RZ, -R47 ;  /* 0x000000ffff337224 */ /* 0x000fe400078e0a2f */
[--C-:B------:R-:W-:Y:S01]  /*2db0*/  @!P4 IMAD.IADD R54, R54, 0x1, -R3.reuse ;  /* 0x000000013636c824 */ /* 0x100fe200078e0a03 */
[----:B------:R-:W-:Y:S01]  /*2dc0*/  ISETP.GE.AND P4, PT, R55, RZ, PT ;  /* 0x000000ff3700720c */ /* 0x000fe20003f86270 */
[C---:B------:R-:W-:Y:S02]  /*2dd0*/  IMAD R68, R3.reuse, R51, R68 ;  /* 0x0000003303447224 */ /* 0x040fe400078e0244 */
[----:B------:R-:W-:Y:S02]  /*2de0*/  VIADD R55, R4, 0x1e ;  /* 0x0000001e04377836 */ /* 0x000fe40000000000 */
[----:B------:R-:W-:Y:S01]  /*2df0*/  @!P3 IMAD.IADD R62, R62, 0x1, -R3 ;  /* 0x000000013e3eb824 */ /* 0x000fe200078e0a03 */
[----:B------:R-:W-:Y:S01]  /*2e00*/  ISETP.GT.U32.AND P3, PT, R3, R68, PT ;  /* 0x000000440300720c */ /* 0x000fe20003f64070 */
[----:B------:R-:W-:Y:S01]  /*2e10*/  @!P5 IMAD.MOV R54, RZ, RZ, -R54 ;  /* 0x000000ffff36d224 */ /* 0x000fe200078e0a36 */
[----:B------:R-:W-:Y:S01]  /*2e20*/  IABS R70, R55 ;  /* 0x0000003700467213 */ /* 0x000fe20000000000 */
[----:B------:R-:W-:Y:S01]  /*2e30*/  VIADD R57, R4, 0x1a ;  /* 0x0000001a04397836 */ /* 0x000fe20000000000 */
[----:B------:R-:W-:Y:S01]  /*2e40*/  ISETP.GE.AND P5, PT, R49, RZ, PT ;  /* 0x000000ff3100720c */ /* 0x000fe20003fa6270 */
[----:B------:R-:W-:-:S03]  /*2e50*/  IMAD.HI.U32 R49, R5, R66, RZ ;  /* 0x0000004205317227 */ /* 0x000fc600078e00ff */
[----:B------:R-:W-:Y:S01]  /*2e60*/  IABS R74, R57 ;  /* 0x00000039004a7213 */ /* 0x000fe20000000000 */
[----:B------:R-:W-:-:S04]  /*2e70*/  IMAD.HI.U32 R47, R5, R70, RZ ;  /* 0x00000046052f7227 */ /* 0x000fc800078e00ff */
[----:B------:R-:W-:Y:S02]  /*2e80*/  IMAD.MOV R49, RZ, RZ, -R49 ;  /* 0x000000ffff317224 */ /* 0x000fe400078e0a31 */
[----:B------:R-:W-:Y:S01]  /*2e90*/  @!P6 IMAD.IADD R60, R60, 0x1, -R3 ;  /* 0x000000013c3ce824 */ /* 0x000fe200078e0a03 */
[C---:B------:R-:W-:Y:S01]  /*2ea0*/  ISETP.GT.U32.AND P6, PT, R3.reuse, R64, PT ;  /* 0x000000400300720c */ /* 0x040fe20003fc4070 */
[----:B------:R-:W-:Y:S02]  /*2eb0*/  IMAD.MOV R47, RZ, RZ, -R47 ;  /* 0x000000ffff2f7224 */ /* 0x000fe400078e0a2f */
[----:B------:R-:W-:Y:S02]  /*2ec0*/  @!P3 IMAD.IADD R68, R68, 0x1, -R3 ;  /* 0x000000014444b824 */ /* 0x000fe400078e0a03 */
[C---:B------:R-:W-:Y:S02]  /*2ed0*/  IMAD R66, R3.reuse, R49, R66 ;  /* 0x0000003103427224 */ /* 0x040fe400078e0242 */
[C---:B------:R-:W-:Y:S01]  /*2ee0*/  IMAD R70, R3.reuse, R47, R70 ;  /* 0x0000002f03467224 */ /* 0x040fe200078e0246 */
[----:B------:R-:W-:Y:S01]  /*2ef0*/  ISETP.GT.U32.AND P3, PT, R3, R68, PT ;  /* 0x000000440300720c */ /* 0x000fe20003f64070 */
[----:B------:R-:W-:-:S04]  /*2f00*/  IMAD.HI.U32 R49, R5, R74, RZ ;  /* 0x0000004a05317227 */ /* 0x000fc800078e00ff */
[----:B------:R-:W-:Y:S01]  /*2f10*/  @!P4 IMAD.MOV R60, RZ, RZ, -R60 ;  /* 0x000000ffff3cc224 */ /* 0x000fe200078e0a3c */
[C---:B------:R-:W-:Y:S01]  /*2f20*/  ISETP.GT.U32.AND P4, PT, R3.reuse, R66, PT ;  /* 0x000000420300720c */ /* 0x040fe20003f84070 */
[----:B------:R-:W-:Y:S01]  /*2f30*/  @!P0 IMAD.MOV R62, RZ, RZ, -R62 ;  /* 0x000000ffff3e8224 */ /* 0x000fe200078e0a3e */
[----:B------:R-:W-:Y:S01]  /*2f40*/  ISETP.GT.U32.AND P0, PT, R3, R70, PT ;  /* 0x000000460300720c */ /* 0x000fe20003f04070 */
[----:B------:R-:W-:Y:S01]  /*2f50*/  IMAD.MOV R49, RZ, RZ, -R49 ;  /* 0x000000ffff317224 */ /* 0x000fe200078e0a31 */
[----:B------:R-:W-:Y:S01]  /*2f60*/  @!P6 IADD3 R64, PT, PT, R64, -R3, RZ ;  /* 0x800000034040e210 */ /* 0x000fe20007ffe0ff */
[----:B------:R-:W-:Y:S01]  /*2f70*/  @!P1 IMAD.MOV R58, RZ, RZ, -R58 ;  /* 0x000000ffff3a9224 */ /* 0x000fe200078e0a3a */
[----:B------:R-:W-:Y:S01]  /*2f80*/  ISETP.GE.AND P1, PT, R53, RZ, PT ;  /* 0x000000ff3500720c */ /* 0x000fe20003f26270 */
[C---:B------:R-:W-:Y:S01]  /*2f90*/  IMAD R74, R3.reuse, R49, R74 ;  /* 0x00000031034a7224 */ /* 0x040fe200078e024a */
[----:B------:R-:W-:Y:S01]  /*2fa0*/  ISETP.GT.U32.AND P6, PT, R3, R64, PT ;  /* 0x000000400300720c */ /* 0x000fe20003fc4070 */
[----:B------:R-:W-:-:S02]  /*2fb0*/  VIADD R53, R4, 0x1c ;  /* 0x0000001c04357836 */ /* 0x000fc40000000000 */
[----:B------:R-:W-:Y:S02]  /*2fc0*/  VIADD R59, R4, 0x18 ;  /* 0x00000018043b7836 */ /* 0x000fe40000000000 */
[--C-:B------:R-:W-:Y:S01]  /*2fd0*/  @!P3 IMAD.IADD R68, R68, 0x1, -R3.reuse ;  /* 0x000000014444b824 */ /* 0x100fe200078e0a03 */
[C---:B------:R-:W-:Y:S01]  /*2fe0*/  ISETP.GT.U32.AND P3, PT, R3.reuse, R74, PT ;  /* 0x0000004a0300720c */ /* 0x040fe20003f64070 */
[--C-:B------:R-:W-:Y:S01]  /*2ff0*/  @!P4 IMAD.IADD R66, R66, 0x1, -R3.reuse ;  /* 0x000000014242c824 */ /* 0x100fe200078e0a03 */
[----:B------:R-:W-:Y:S01]  /*3000*/  IABS R72, R53 ;  /* 0x0000003500487213 */ /* 0x000fe20000000000 */
[----:B------:R-:W-:Y:S01]  /*3010*/  @!P0 IMAD.IADD R70, R70, 0x1, -R3 ;  /* 0x0000000146468824 */ /* 0x000fe200078e0a03 */
[----:B------:R-:W-:Y:S01]  /*3020*/  IABS R76, R59 ;  /* 0x0000003b004c7213 */ /* 0x000fe20000000000 */
[----:B------:R-:W-:Y:S01]  /*3030*/  VIADD R61, R4, 0x14 ;  /* 0x00000014043d7836 */ /* 0x000fe20000000000 */
[----:B------:R-:W-:Y:S01]  /*3040*/  ISETP.GT.U32.AND P4, PT, R3, R66, PT ;  /* 0x000000420300720c */ /* 0x000fe20003f84070 */
[----:B------:R-:W-:Y:S01]  /*3050*/  IMAD.HI.U32 R47, R5, R72, RZ ;  /* 0x00000048052f7227 */ /* 0x000fe200078e00ff */
[----:B------:R-:W-:-:S02]  /*3060*/  ISETP.GT.U32.AND P0, PT, R3, R70, PT ;  /* 0x000000460300720c */ /* 0x000fc40003f04070 */
[----:B------:R-:W-:Y:S01]  /*3070*/  IABS R80, R61 ;  /* 0x0000003d00507213 */ /* 0x000fe20000000000 */
[----:B------:R-:W-:-:S04]  /*3080*/  IMAD.HI.U32 R51, R5, R76, RZ ;  /* 0x0000004c05337227 */ /* 0x000fc800078e00ff */
[----:B------:R-:W-:Y:S01]  /*3090*/  @!P6 IMAD.IADD R64, R64, 0x1, -R3 ;  /* 0x000000014040e824 */ /* 0x000fe200078e0a03 */
[----:B------:R-:W-:Y:S01]  /*30a0*/  ISETP.GE.AND P6, PT, R55, RZ, PT ;  /* 0x000000ff3700720c */ /* 0x000fe20003fc6270 */
[----:B------:R-:W-:Y:S02]  /*30b0*/  IMAD.MOV R47, RZ, RZ, -R47 ;  /* 0x000000ffff2f7224 */ /* 0x000fe400078e0a2f */
[----:B------:R-:W-:Y:S02]  /*30c0*/  IMAD.MOV R51, RZ, RZ, -R51 ;  /* 0x000000ffff337224 */ /* 0x000fe400078e0a33 */
[----:B------:R-:W-:Y:S02]  /*30d0*/  @!P3 IMAD.IADD R74, R74, 0x1, -R3 ;  /* 0x000000014a4ab824 */ /* 0x000fe400078e0a03 */
[----:B------:R-:W-:Y:S02]  /*30e0*/  VIADD R55, R4, 0x16 ;  /* 0x0000001604377836 */ /* 0x000fe40000000000 */
[----:B------:R-:W-:-:S02]  /*30f0*/  IMAD R72, R3, R47, R72 ;  /* 0x0000002f03487224 */ /* 0x000fc400078e0248 */
[C---:B------:R-:W-:Y:S01]  /*3100*/  IMAD R76, R3.reuse, R51, R76 ;  /* 0x00000033034c7224 */ /* 0x040fe200078e024c */
[----:B------:R-:W-:Y:S01]  /*3110*/  IABS R78, R55 ;  /* 0x00000037004e7213 */ /* 0x000fe20000000000 */
[----:B------:R-:W-:Y:S01]  /*3120*/  @!P5 IMAD.MOV R64, RZ, RZ, -R64 ;  /* 0x000000ffff40d224 */ /* 0x000fe200078e0a40 */
[----:B------:R-:W-:Y:S01]  /*3130*/  ISETP.GT.U32.AND P5, PT, R3, R74, PT ;  /* 0x0000004a0300720c */ /* 0x000fe20003fa4070 */
[----:B------:R-:W-:-:S04]  /*3140*/  IMAD.HI.U32 R49, R5, R80, RZ ;  /* 0x0000005005317227 */ /* 0x000fc800078e00ff */
[--C-:B------:R-:W-:Y:S01]  /*3150*/  @!P4 IMAD.IADD R66, R66, 0x1, -R3.reuse ;  /* 0x000000014242c824 */ /* 0x100fe200078e0a03 */
[C---:B------:R-:W-:Y:S01]  /*3160*/  ISETP.GT.U32.AND P4, PT, R3.reuse, R72, PT ;  /* 0x000000480300720c */ /* 0x040fe20003f84070 */
[----:B------:R-:W-:Y:S01]  /*3170*/  @!P0 IMAD.IADD R70, R70, 0x1, -R3 ;  /* 0x0000000146468824 */ /* 0x000fe200078e0a03 */
[----:B------:R-:W-:Y:S01]  /*3180*/  ISETP.GT.U32.AND P0, PT, R3, R76, PT ;  /* 0x0000004c0300720c */ /* 0x000fe20003f04070 */
[----:B------:R-:W-:Y:S02]  /*3190*/  IMAD.MOV R49, RZ, RZ, -R49 ;  /* 0x000000ffff317224 */ /* 0x000fe400078e0a31 */
[----:B------:R-:W-:Y:S02]  /*31a0*/  VIADD R65, R4, 0x10 ;  /* 0x0000001004417836 */ /* 0x000fe40000000000 */
[----:B------:R-:W-:-:S03]  /*31b0*/  IMAD.HI.U32 R47, R5, R78, RZ ;  /* 0x0000004e052f7227 */ /* 0x000fc600078e00ff */
[----:B------:R-:W-:Y:S01]  /*31c0*/  IABS R84, R65 ;  /* 0x0000004100547213 */ /* 0x000fe20000000000 */
[C---:B------:R-:W-:Y:S02]  /*31d0*/  IMAD R80, R3.reuse, R49, R80 ;  /* 0x0000003103507224 */ /* 0x040fe400078e0250 */
[----:B------:R-:W-:Y:S02]  /*31e0*/  IMAD.MOV R47, RZ, RZ, -R47 ;  /* 0x000000ffff2f7224 */ /* 0x000fe400078e0a2f */
[----:B------:R-:W-:Y:S02]  /*31f0*/  VIADD R63, R4, 0x12 ;  /* 0x00000012043f7836 */ /* 0x000fe40000000000 */
[----:B------:R-:W-:Y:S01]  /*3200*/  @!P5 IMAD.IADD R74, R74, 0x1, -R3 ;  /* 0x000000014a4ad824 */ /* 0x000fe200078e0a03 */
[C---:B------:R-:W-:Y:S01]  /*3210*/  ISETP.GT.U32.AND P5, PT, R3.reuse, R80, PT ;  /* 0x000000500300720c */ /* 0x040fe20003fa4070 */
[----:B------:R-:W-:Y:S01]  /*3220*/  IMAD R78, R3, R47, R78 ;  /* 0x0000002f034e7224 */ /* 0x000fe200078e024e */
[----:B------:R-:W-:Y:S01]  /*3230*/  IABS R82, R63 ;  /* 0x0000003f00527213 */ /* 0x000fe20000000000 */
[----:B------:R-:W-:-:S04]  /*3240*/  IMAD.HI.U32 R47, R5, R84, RZ ;  /* 0x00000054052f7227 */ /* 0x000fc800078e00ff */
[--C-:B------:R-:W-:Y:S01]  /*3250*/  @!P4 IMAD.IADD R72, R72, 0x1, -R3.reuse ;  /* 0x000000014848c824 */ /* 0x100fe200078e0a03 */
[----:B------:R-:W-:Y:S01]  /*3260*/  ISETP.GE.AND P4, PT, R53, RZ, PT ;  /* 0x000000ff3500720c */ /* 0x000fe20003f86270 */
[----:B------:R-:W-:Y:S02]  /*3270*/  @!P0 IMAD.IADD R76, R76, 0x1, -R3 ;  /* 0x000000014c4c8824 */ /* 0x000fe400078e0a03 */
[----:B------:R-:W-:Y:S01]  /*3280*/  VIADD R67, R4, 0xe ;  /* 0x0000000e04437836 */ /* 0x000fe20000000000 */
[C---:B------:R-:W-:Y:S01]  /*3290*/  ISETP.GT.U32.AND P3, PT, R3.reuse, R72, PT ;  /* 0x000000480300720c */ /* 0x040fe20003f64070 */
[----:B------:R-:W-:Y:S01]  /*32a0*/  IMAD.MOV R49, RZ, RZ, -R47 ;  /* 0x000000ffff317224 */ /* 0x000fe200078e0a2f */
[----:B------:R-:W-:Y:S01]  /*32b0*/  ISETP.GT.U32.AND P0, PT, R3, R76, PT ;  /* 0x0000004c0300720c */ /* 0x000fe20003f04070 */
[----:B------:R-:W-:Y:S01]  /*32c0*/  IMAD.HI.U32 R51, R5, R82, RZ ;  /* 0x0000005205337227 */ /* 0x000fe200078e00ff */
[----:B------:R-:W-:-:S03]  /*32d0*/  IABS R86, R67 ;  /* 0x0000004300567213 */ /* 0x000fc60000000000 */
[C---:B------:R-:W-:Y:S02]  /*32e0*/  IMAD R84, R3.reuse, R49, R84 ;  /* 0x0000003103547224 */ /* 0x040fe400078e0254 */
[----:B------:R-:W-:Y:S02]  /*32f0*/  IMAD.MOV R51, RZ, RZ, -R51 ;  /* 0x000000ffff337224 */ /* 0x000fe400078e0a33 */
[----:B------:R-:W-:Y:S01]  /*3300*/  @!P5 IMAD.IADD R80, R80, 0x1, -R3 ;  /* 0x000000015050d824 */ /* 0x000fe200078e0a03 */
[----:B------:R-:W-:Y:S01]  /*3310*/  ISETP.GT.U32.AND P5, PT, R3, R84, PT ;  /* 0x000000540300720c */ /* 0x000fe20003fa4070 */
[----:B------:R-:W-:-:S04]  /*3320*/  IMAD.HI.U32 R47, R5, R86, RZ ;  /* 0x00000056052f7227 */ /* 0x000fc800078e00ff */
[C---:B------:R-:W-:Y:S02]  /*3330*/  IMAD R82, R3.reuse, R51, R82 ;  /* 0x0000003303527224 */ /* 0x040fe400078e0252 */
[----:B------:R-:W-:Y:S02]  /*3340*/  VIADD R69, R4, 0xc ;  /* 0x0000000c04457836 */ /* 0x000fe40000000000 */
[----:B------:R-:W-:Y:S02]  /*3350*/  IMAD.MOV R47, RZ, RZ, -R47 ;  /* 0x000000ffff2f7224 */ /* 0x000fe400078e0a2f */
[--C-:B------:R-:W-:Y:S01]  /*3360*/  @!P3 IMAD.IADD R72, R72, 0x1, -R3.reuse ;  /* 0x000000014848b824 */ /* 0x100fe200078e0a03 */
[C---:B------:R-:W-:Y:S01]  /*3370*/  ISETP.GT.U32.AND P3, PT, R3.reuse, R78, PT ;  /* 0x0000004e0300720c */ /* 0x040fe20003f64070 */
[--C-:B------:R-:W-:Y:S01]  /*3380*/  @!P0 IMAD.IADD R76, R76, 0x1, -R3.reuse ;  /* 0x000000014c4c8824 */ /* 0x100fe200078e0a03 */
[C---:B------:R-:W-:Y:S01]  /*3390*/  ISETP.GT.U32.AND P0, PT, R3.reuse, R82, PT ;  /* 0x000000520300720c */ /* 0x040fe20003f04070 */
[----:B------:R-:W-:Y:S01]  /*33a0*/  IMAD R86, R3, R47, R86 ;  /* 0x0000002f03567224 */ /* 0x000fe200078e0256 */
[----:B------:R-:W-:Y:S01]  /*33b0*/  IABS R88, R69 ;  /* 0x0000004500587213 */ /* 0x000fe20000000000 */
[----:B------:R-:W-:-:S02]  /*33c0*/  @!P5 IMAD.IADD R84, R84, 0x1, -R3 ;  /* 0x000000015454d824 */ /* 0x000fc400078e0a03 */
[----:B------:R-:W-:Y:S01]  /*33d0*/  VIADD R71, R4, 0xa ;  /* 0x0000000a04477836 */ /* 0x000fe20000000000 */
[----:B------:R-:W-:Y:S01]  /*33e0*/  ISETP.GT.U32.AND P5, PT, R3, R86, PT ;  /* 0x000000560300720c */ /* 0x000fe20003fa4070 */
[----:B------:R-:W-:-:S03]  /*33f0*/  IMAD.HI.U32 R49, R5, R88, RZ ;  /* 0x0000005805317227 */ /* 0x000fc600078e00ff */
[----:B------:R-:W-:Y:S01]  /*3400*/  IABS R90, R71 ;  /* 0x00000047005a7213 */ /* 0x000fe20000000000 */
[----:B------:R-:W-:Y:S02]  /*3410*/  IMAD.MOV R49, RZ, RZ, -R49 ;  /* 0x000000ffff317224 */ /* 0x000fe400078e0a31 */
[--C-:B------:R-:W-:Y:S01]  /*3420*/  @!P3 IMAD.IADD R78, R78, 0x1, -R3.reuse ;  /* 0x000000014e4eb824 */ /* 0x100fe200078e0a03 */
[----:B------:R-:W-:Y:S01]  /*3430*/  ISETP.GE.AND P3, PT, R57, RZ, PT ;  /* 0x000000ff3900720c */ /* 0x000fe20003f66270 */
[----:B------:R-:W-:Y:S01]  /*3440*/  @!P0 IMAD.IADD R82, R82, 0x1, -R3 ;  /* 0x0000000152528824 */ /* 0x000fe200078e0a03 */
[----:B------:R-:W-:Y:S01]  /*3450*/  ISETP.GE.AND P0, PT, R59, RZ, PT ;  /* 0x000000ff3b00720c */ /* 0x000fe20003f06270 */
[----:B------:R-:W-:Y:S02]  /*3460*/  IMAD R88, R3, R49, R88 ;  /* 0x0000003103587224 */ /* 0x000fe400078e0258 */
[C---:B------:R-:W-:Y:S02]  /*3470*/  VIADD R57, R4.reuse, 0x8 ;  /* 0x0000000804397836 */ /* 0x040fe40000000000 */
[----:B------:R-:W-:-:S02]  /*3480*/  VIADD R59, R4, 0x6 ;  /* 0x00000006043b7836 */ /* 0x000fc40000000000 */
[----:B------:R-:W-:Y:S01]  /*3490*/  @!P5 IMAD.IADD R86, R86, 0x1, -R3 ;  /* 0x000000015656d824 */ /* 0x000fe200078e0a03 */
[----:B------:R-:W-:Y:S01]  /*34a0*/  IABS R92, R57 ;  /* 0x00000039005c7213 */ /* 0x000fe20000000000 */
[----:B------:R-:W-:Y:S01]  /*34b0*/  @!P2 IMAD.MOV R66, RZ, RZ, -R66 ;  /* 0x000000ffff42a224 */ /* 0x000fe200078e0a42 */
[----:B------:R-:W-:Y:S01]  /*34c0*/  IABS R94, R59 ;  /* 0x0000003b005e7213 */ /* 0x000fe20000000000 */
[----:B------:R-:W-:Y:S01]  /*34d0*/  @!P1 IMAD.MOV R68, RZ, RZ, -R68 ;  /* 0x000000ffff449224 */ /* 0x000fe200078e0a44 */
[C---:B------:R-:W-:Y:S01]  /*34e0*/  ISETP.GT.U32.AND P5, PT, R3.reuse, R88, PT ;  /* 0x000000580300720c */ /* 0x040fe20003fa4070 */
[C---:B------:R-:W-:Y:S01]  /*34f0*/  VIADD R73, R4.reuse, 0x4 ;  /* 0x0000000404497836 */ /* 0x040fe20000000000 */
[C---:B------:R-:W-:Y:S01]  /*3500*/  ISETP.GT.U32.AND P2, PT, R3.reuse, R78, PT ;  /* 0x0000004e0300720c */ /* 0x040fe20003f44070 */
[----:B------:R-:W-:Y:S01]  /*3510*/  VIADD R75, R4, 0x2 ;  /* 0x00000002044b7836 */ /* 0x000fe20000000000 */
[----:B------:R-:W-:Y:S01]  /*3520*/  ISETP.GT.U32.AND P1, PT, R3, R80, PT ;  /* 0x000000500300720c */ /* 0x000fe20003f24070 */
[----:B------:R-:W-:Y:S01]  /*3530*/  IMAD.HI.U32 R51, R5, R90, RZ ;  /* 0x0000005a05337227 */ /* 0x000fe200078e00ff */
[----:B------:R-:W-:-:S02]  /*3540*/  IABS R96, R73 ;  /* 0x0000004900607213 */ /* 0x000fc40000000000 */
[----:B------:R-:W-:Y:S01]  /*3550*/  IABS R98, R75 ;  /* 0x0000004b00627213 */ /* 0x000fe20000000000 */
[----:B------:R-:W-:-:S04]  /*3560*/  IMAD.HI.U32 R47, R5, R92, RZ ;  /* 0x0000005c052f7227 */ /* 0x000fc800078e00ff */
[----:B------:R-:W-:-:S04]  /*3570*/  IMAD.HI.U32 R49, R5, R94, RZ ;  /* 0x0000005e05317227 */ /* 0x000fc800078e00ff */
[----:B------:R-:W-:Y:S02]  /*3580*/  IMAD.MOV R51, RZ, RZ, -R51 ;  /* 0x000000ffff337224 */ /* 0x000fe400078e0a33 */
[----:B------:R-:W-:Y:S02]  /*3590*/  IMAD.MOV R47, RZ, RZ, -R47 ;  /* 0x000000ffff2f7224 */ /* 0x000fe400078e0a2f */
[----:B------:R-:W-:Y:S02]  /*35a0*/  IMAD.MOV R49, RZ, RZ, -R49 ;  /* 0x000000ffff317224 */ /* 0x000fe400078e0a31 */
[C---:B------:R-:W-:Y:S02]  /*35b0*/  IMAD R90, R3.reuse, R51, R90 ;  /* 0x00000033035a7224 */ /* 0x040fe400078e025a */
[C---:B------:R-:W-:Y:S02]  /*35c0*/  IMAD R92, R3.reuse, R47, R92 ;  /* 0x0000002f035c7224 */ /* 0x040fe400078e025c */
[----:B------:R-:W-:-:S02]  /*35d0*/  IMAD R94, R3, R49, R94 ;  /* 0x00000031035e7224 */ /* 0x000fc400078e025e */
[----:B------:R-:W-:Y:S01]  /*35e0*/  @!P5 IMAD.IADD R88, R88, 0x1, -R3 ;  /* 0x000000015858d824 */ /* 0x000fe200078e0a03 */
[C---:B------:R-:W-:Y:S01]  /*35f0*/  ISETP.GT.U32.AND P5, PT, R3.reuse, R82, PT ;  /* 0x000000520300720c */ /* 0x040fe20003fa4070 */
[----:B------:R-:W-:Y:S01]  /*3600*/  @!P4 IMAD.MOV R72, RZ, RZ, -R72 ;  /* 0x000000ffff48c224 */ /* 0x000fe200078e0a48 */
[----:B------:R-:W-:Y:S01]  /*3610*/  ISETP.GT.U32.AND P4, PT, R3, R84, PT ;  /* 0x000000540300720c */ /* 0x000fe20003f84070 */
[----:B------:R-:W-:-:S04]  /*3620*/  IMAD.HI.U32 R51, R5, R96, RZ ;  /* 0x0000006005337227 */ /* 0x000fc800078e00ff */
[----:B------:R-:W-:-:S04]  /*3630*/  IMAD.HI.U32 R53, R5, R98, RZ ;  /* 0x0000006205357227 */ /* 0x000fc800078e00ff */
[----:B------:R-:W-:-:S04]  /*3640*/  IMAD.HI.U32 R5, R5, R100, RZ ;  /* 0x0000006405057227 */ /* 0x000fc800078e00ff */
[----:B------:R-:W-:Y:S01]  /*3650*/  @!P6 IMAD.MOV R70, RZ, RZ, -R70 ;  /* 0x000000ffff46e224 */ /* 0x000fe200078e0a46 */
[C---:B------:R-:W-:Y:S01]  /*3660*/  ISETP.GT.U32.AND P6, PT, R3.reuse, R88, PT ;  /* 0x000000580300720c */ /* 0x040fe20003fc4070 */
[----:B------:R-:W-:Y:S01]  /*3670*/  @!P3 IMAD.MOV R74, RZ, RZ, -R74 ;  /* 0x000000ffff4ab224 */ /* 0x000fe200078e0a4a */
[C---:B------:R-:W-:Y:S01]  /*3680*/  ISETP.GT.U32.AND P3, PT, R3.reuse, R86, PT ;  /* 0x000000560300720c */ /* 0x040fe20003f64070 */
[----:B------:R-:W-:Y:S01]  /*3690*/  @!P0 IMAD.MOV R76, RZ, RZ, -R76 ;  /* 0x000000ffff4c8224 */ /* 0x000fe200078e0a4c */
[C---:B------:R-:W-:Y:S01]  /*36a0*/  ISETP.GT.U32.AND P0, PT, R3.reuse, R90, PT ;  /* 0x0000005a0300720c */ /* 0x040fe20003f04070 */
[--C-:B------:R-:W-:Y:S01]  /*36b0*/  @!P2 IMAD.IADD R78, R78, 0x1, -R3.reuse ;  /* 0x000000014e4ea824 */ /* 0x100fe200078e0a03 */
[C---:B------:R-:W-:Y:S01]  /*36c0*/  ISETP.GT.U32.AND P2, PT, R3.reuse, R92, PT ;  /* 0x0000005c0300720c */ /* 0x040fe20003f44070 */
[----:B------:R-:W-:Y:S01]  /*36d0*/  @!P1 IMAD.IADD R80, R80, 0x1, -R3 ;  /* 0x0000000150509824 */ /* 0x000fe200078e0a03 */
[----:B------:R-:W-:Y:S01]  /*36e0*/  ISETP.GT.U32.AND P1, PT, R3, R94, PT ;  /* 0x0000005e0300720c */ /* 0x000fe20003f24070 */
[----:B------:R-:W-:-:S02]  /*36f0*/  IMAD.MOV R51, RZ, RZ, -R51 ;  /* 0x000000ffff337224 */ /* 0x000fc400078e0a33 */
[----:B------:R-:W-:Y:S02]  /*3700*/  IMAD.MOV R5, RZ, RZ, -R5 ;  /* 0x000000ffff057224 */ /* 0x000fe400078e0a05 */
[----:B------:R-:W-:Y:S02]  /*3710*/  IMAD.MOV R53, RZ, RZ, -R53 ;  /* 0x000000ffff357224 */ /* 0x000fe400078e0a35 */
[C---:B------:R-:W-:Y:S02]  /*3720*/  IMAD R96, R3.reuse, R51, R96 ;  /* 0x0000003303607224 */ /* 0x040fe400078e0260 */
[C---:B------:R-:W-:Y:S02]  /*3730*/  IMAD R100, R3.reuse, R5, R100 ;  /* 0x0000000503647224 */ /* 0x040fe400078e0264 */
[C---:B------:R-:W-:Y:S01]  /*3740*/  IMAD R98, R3.reuse, R53, R98 ;  /* 0x0000003503627224 */ /* 0x040fe200078e0262 */
[----:B------:R-:W0:Y:S01]  /*3750*/  LDC R5, c[0x0][0x3b0] ;  /* 0x0000ec00ff057b82 */ /* 0x000e220000000800 */
[--C-:B------:R-:W-:Y:S01]  /*3760*/  @!P5 IMAD.IADD R82, R82, 0x1, -R3.reuse ;  /* 0x000000015252d824 */ /* 0x100fe200078e0a03 */
[C---:B------:R-:W-:Y:S01]  /*3770*/  ISETP.GT.U32.AND P5, PT, R3.reuse, R100, PT ;  /* 0x000000640300720c */ /* 0x040fe20003fa4070 */
[--C-:B------:R-:W-:Y:S01]  /*3780*/  @!P4 IMAD.IADD R84, R84, 0x1, -R3.reuse ;  /* 0x000000015454c824 */ /* 0x100fe200078e0a03 */
[----:B------:R-:W-:Y:S01]  /*3790*/  ISETP.GT.U32.AND P4, PT, R3, R96, PT ;  /* 0x000000600300720c */ /* 0x000fe20003f84070 */
[--C-:B------:R-:W-:Y:S01]  /*37a0*/  @!P3 IMAD.IADD R86, R86, 0x1, -R3.reuse ;  /* 0x000000015656b824 */ /* 0x100fe200078e0a03 */
[----:B------:R-:W-:Y:S01]  /*37b0*/  ISETP.GE.AND P3, PT, R55, RZ, PT ;  /* 0x000000ff3700720c */ /* 0x000fe20003f66270 */
[--C-:B------:R-:W-:Y:S01]  /*37c0*/  @!P6 IMAD.IADD R88, R88, 0x1, -R3.reuse ;  /* 0x000000015858e824 */ /* 0x100fe200078e0a03 */
[----:B------:R-:W-:Y:S01]  /*37d0*/  ISETP.GT.U32.AND P6, PT, R3, R98, PT ;  /* 0x000000620300720c */ /* 0x000fe20003fc4070 */
[--C-:B------:R-:W-:Y:S01]  /*37e0*/  @!P0 IMAD.IADD R90, R90, 0x1, -R3.reuse ;  /* 0x000000015a5a8824 */ /* 0x100fe200078e0a03 */
[----:B------:R-:W-:Y:S01]  /*37f0*/  ISETP.GE.AND P0, PT, R61, RZ, PT ;  /* 0x000000ff3d00720c */ /* 0x000fe20003f06270 */
        /* <DEDUP_REMOVED lines=8> */
[----:B------:R-:W-:Y:S01]  /*3880*/  IMAD.SHL.U32 R2, R2, 0x2, RZ ;  /* 0x0000000202027824 */ /* 0x000fe200078e00ff */
[----:B------:R-:W-:Y:S01]  /*3890*/  @!P3 IADD3 R78, PT, PT, -R78, RZ, RZ ;  /* 0x000000ff4e4eb210 */ /* 0x000fe20007ffe1ff */
[--C-:B------:R-:W-:Y:S01]  /*38a0*/  @!P6 IMAD.IADD R98, R98, 0x1, -R3.reuse ;  /* 0x000000016262e824 */ /* 0x100fe200078e0a03 */
[C---:B------:R-:W-:Y:S01]  /*38b0*/  ISETP.GT.U32.AND P3, PT, R3.reuse, R90, PT ;  /* 0x0000005a0300720c */ /* 0x040fe20003f64070 */
[----:B------:R-:W-:Y:S01]  /*38c0*/  @!P0 IMAD.MOV R80, RZ, RZ, -R80 ;  /* 0x000000ffff508224 */ /* 0x000fe200078e0a50 */
        /* <DEDUP_REMOVED lines=8> */
[----:B------:R-:W-:Y:S01]  /*3950*/  ISETP.GT.U32.AND P5, PT, R3, R98, PT ;  /* 0x000000620300720c */ /* 0x000fe20003fa4070 */
[----:B-1----:R-:W-:Y:S01]  /*3960*/  IMAD R8, R8, UR8, RZ ;  /* 0x0000000808087c24 */ /* 0x002fe2000f8e02ff */
        /* <DEDUP_REMOVED lines=11> */
[----:B------:R-:W-:Y:S01]  /*3a20*/  @!P5 IMAD.IADD R98, R98, 0x1, -R3 ;  /* 0x000000016262d824 */ /* 0x000fe200078e0a03 */
[----:B------:R-:W-:Y:S01]  /*3a30*/  LOP3.LUT R7, R7, 0x30, R2, 0x78, !PT ;  /* 0x0000003007077812 */ /* 0x000fe200078e7802 */
[----:B------:R-:W-:Y:S01]  /*3a40*/  @!P4 IMAD.MOV R100, RZ, RZ, -R100 ;  /* 0x000000ffff64c224 */ /* 0x000fe200078e0a64 */
[----:B------:R-:W-:Y:S01]  /*3a50*/  LOP3.LUT R2, RZ, R45, RZ, 0x33, !PT ;  /* 0x0000002dff027212 */ /* 0x000fe200078e33ff */
[----:B------:R-:W-:Y:S01]  /*3a60*/  @!P3 IMAD.MOV R90, RZ, RZ, -R90 ;  /* 0x000000ffff5ab224 */ /* 0x000fe200078e0a5a */
[----:B------:R-:W-:Y:S01]  /*3a70*/  ISETP.NE.AND P5, PT, R45, RZ, PT ;  /* 0x000000ff2d00720c */ /* 0x000fe20003fa5270 */
[----:B------:R-:W-:Y:S01]  /*3a80*/  @!P0 IMAD.MOV R92, RZ, RZ, -R92 ;  /* 0x000000ffff5c8224 */ /* 0x000fe200078e0a5c */
[----:B------:R-:W-:Y:S01]  /*3a90*/  ULEA UR8, UR4, UR6, 0x4 ;  /* 0x0000000604087291 */ /* 0x000fe2000f8e20ff */
[----:B------:R-:W-:Y:S01]  /*3aa0*/  @!P2 IMAD.MOV R94, RZ, RZ, -R94 ;  /* 0x000000ffff5ea224 */ /* 0x000fe200078e0a5e */
[C---:B------:R-:W-:Y:S01]  /*3ab0*/  SEL R9, R2.reuse, R9, !P5 ;  /* 0x0000000902097207 */ /* 0x040fe20006800000 */
[----:B------:R-:W-:Y:S01]  /*3ac0*/  @!P1 IMAD.MOV R96, RZ, RZ, -R96 ;  /* 0x000000ffff609224 */ /* 0x000fe200078e0a60 */
[C---:B------:R-:W-:Y:S01]  /*3ad0*/  SEL R12, R2.reuse, R12, !P5 ;  /* 0x0000000c020c7207 */ /* 0x040fe20006800000 */
[----:B------:R-:W-:Y:S01]  /*3ae0*/  @!P6 IMAD.MOV R98, RZ, RZ, -R98 ;  /* 0x000000ffff62e224 */ /* 0x000fe200078e0a62 */
[C---:B------:R-:W-:Y:S01]  /*3af0*/  SEL R10, R2.reuse, R10, !P5 ;  /* 0x0000000a020a7207 */ /* 0x040fe20006800000 */
[----:B0-----:R-:W-:Y:S01]  /*3b00*/  IMAD R9, R9, R5, RZ ;  /* 0x0000000509097224 */ /* 0x001fe200078e02ff */
[----:B------:R-:W-:Y:S01]  /*3b10*/  SEL R11, R2, R11, !P5 ;  /* 0x0000000b020b7207 */ /* 0x000fe20006800000 */
[----:B------:R-:W-:Y:S01]  /*3b20*/  IMAD R12, R12, R5, RZ ;  /* 0x000000050c0c7224 */ /* 0x000fe200078e02ff */
[----:B------:R-:W-:Y:S01]  /*3b30*/  SEL R13, R2, R13, !P5 ;  /* 0x0000000d020d7207 */ /* 0x000fe20006800000 */
[-C--:B------:R-:W-:Y:S01]  /*3b40*/  IMAD R10, R10, R5.reuse, RZ ;  /* 0x000000050a0a7224 */ /* 0x080fe200078e02ff */
[C---:B------:R-:W-:Y:S01]  /*3b50*/  SEL R14, R2.reuse, R14, !P5 ;  /* 0x0000000e020e7207 */ /* 0x040fe20006800000 */
[----:B------:R-:W-:Y:S01]  /*3b60*/  IMAD R11, R11, R5, RZ ;  /* 0x000000050b0b7224 */ /* 0x000fe200078e02ff */
[C---:B------:R-:W-:Y:S01]  /*3b70*/  SEL R15, R2.reuse, R15, !P5 ;  /* 0x0000000f020f7207 */ /* 0x040fe20006800000 */
[-C--:B------:R-:W-:Y:S01]  /*3b80*/  IMAD R13, R13, R5.reuse, RZ ;  /* 0x000000050d0d7224 */ /* 0x080fe200078e02ff */
[----:B------:R-:W-:Y:S01]  /*3b90*/  SEL R16, R2, R16, !P5 ;  /* 0x0000001002107207 */ /* 0x000fe20006800000 */
        /* <DEDUP_REMOVED lines=38> */
[----:B------:R-:W-:Y:S01]  /*3e00*/  IMAD R33, R33, R5, RZ ;  /* 0x0000000521217224 */ /* 0x000fe200078e02ff */
[----:B------:R-:W-:Y:S01]  /*3e10*/  SEL R37, R2, R37, !P5 ;  /* 0x0000002502257207 */ /* 0x000fe20006800000 */
[-C--:B------:R-:W-:Y:S01]  /*3e20*/  IMAD R34, R34, R5.reuse, RZ ;  /* 0x0000000522227224 */ /* 0x080fe200078e02ff */
[C---:B------:R-:W-:Y:S01]  /*3e30*/  SEL R36, R2.reuse, R36, !P5 ;  /* 0x0000002402247207 */ /* 0x040fe20006800000 */
[-C--:B------:R-:W-:Y:S01]  /*3e40*/  IMAD R35, R35, R5.reuse, RZ ;  /* 0x0000000523237224 */ /* 0x080fe200078e02ff */
[C---:B------:R-:W-:Y:S01]  /*3e50*/  SEL R38, R2.reuse, R38, !P5 ;  /* 0x0000002602267207 */ /* 0x040fe20006800000 */
[----:B------:R-:W-:Y:S01]  /*3e60*/  IMAD R37, R37, R5, RZ ;  /* 0x0000000525257224 */ /* 0x000fe200078e02ff */
[----:B------:R-:W-:Y:S01]  /*3e70*/  SEL R39, R2, R39, !P5 ;  /* 0x0000002702277207 */ /* 0x000fe20006800000 */
[-C--:B------:R-:W-:Y:S01]  /*3e80*/  IMAD R36, R36, R5.reuse, RZ ;  /* 0x0000000524247224 */ /* 0x080fe200078e02ff */
[----:B------:R-:W-:Y:S01]  /*3e90*/  SEL R40, R2, R40, !P5 ;  /* 0x0000002802287207 */ /* 0x000fe20006800000 */
[-C--:B------:R-:W-:Y:S01]  /*3ea0*/  IMAD R38, R38, R5.reuse, RZ ;  /* 0x0000000526267224 */ /* 0x080fe200078e02ff */
[C---:B------:R-:W-:Y:S01]  /*3eb0*/  SEL R42, R2.reuse, R42, !P5 ;  /* 0x0000002a022a7207 */ /* 0x040fe20006800000 */
[----:B------:R-:W-:Y:S01]  /*3ec0*/  IMAD R39, R39, R5, RZ ;  /* 0x0000000527277224 */ /* 0x000fe200078e02ff */
[----:B------:R-:W-:Y:S01]  /*3ed0*/  SEL R43, R2, R43, !P5 ;  /* 0x0000002b022b7207 */ /* 0x000fe20006800000 */
[----:B------:R-:W-:Y:S01]  /*3ee0*/  IMAD R40, R40, R5, RZ ;  /* 0x0000000528287224 */ /* 0x000fe200078e02ff */
[----:B------:R-:W-:Y:S01]  /*3ef0*/  SEL R41, R2, R41, !P5 ;  /* 0x0000002902297207 */ /* 0x000fe20006800000 */
[-C--:B------:R-:W-:Y:S01]  /*3f00*/  IMAD R42, R42, R5.reuse, RZ ;  /* 0x000000052a2a7224 */ /* 0x080fe200078e02ff */
[C---:B------:R-:W-:Y:S01]  /*3f10*/  SEL R44, R2.reuse, R44, !P5 ;  /* 0x0000002c022c7207 */ /* 0x040fe20006800000 */
[-C--:B------:R-:W-:Y:S01]  /*3f20*/  IMAD R43, R43, R5.reuse, RZ ;  /* 0x000000052b2b7224 */ /* 0x080fe200078e02ff */
[C---:B------:R-:W-:Y:S01]  /*3f30*/  SEL R46, R2.reuse, R46, !P5 ;  /* 0x0000002e022e7207 */ /* 0x040fe20006800000 */
[-C--:B------:R-:W-:Y:S01]  /*3f40*/  IMAD R41, R41, R5.reuse, RZ ;  /* 0x0000000529297224 */ /* 0x080fe200078e02ff */
[----:B------:R-:W-:Y:S01]  /*3f50*/  SEL R48, R2, R48, !P5 ;  /* 0x0000003002307207 */ /* 0x000fe20006800000 */
        /* <DEDUP_REMOVED lines=53> */
[----:B------:R-:W0:Y:S01]  /*42b0*/  LDC.64 R2, c[0x0][0x388] ;  /* 0x0000e200ff027b82 */ /* 0x000e220000000a00 */
[-C--:B------:R-:W-:Y:S01]  /*42c0*/  IMAD R98, R98, R5.reuse, RZ ;  /* 0x0000000562627224 */ /* 0x080fe200078e02ff */
[----:B------:R-:W-:Y:S01]  /*42d0*/  USHF.L.U32 UR4, UR9, 0x1, URZ ;  /* 0x0000000109047899 */ /* 0x000fe200080006ff */
[----:B------:R-:W-:-:S05]  /*42e0*/  IMAD R100, R100, R5, RZ ;  /* 0x0000000564647224 */ /* 0x000fca00078e02ff */
[----:B------:R-:W1:Y:S01]  /*42f0*/  LDC.64 R4, c[0x0][0x380] ;  /* 0x0000e000ff047b82 */ /* 0x000e620000000a00 */
[CC--:B0-----:R-:W-:Y:S02]  /*4300*/  LEA R193, P4, R9.reuse, R2.reuse, 0x1 ;  /* 0x0000000209c17211 */ /* 0x0c1fe400078808ff */
[CC--:B------:R-:W-:Y:S02]  /*4310*/  LEA R195, P5, R10.reuse, R2.reuse, 0x1 ;  /* 0x000000020ac37211 */ /* 0x0c0fe400078a08ff */
[-C--:B------:R-:W-:Y:S02]  /*4320*/  LEA.HI.X.SX32 R203, R9, R3.reuse, 0x1, P4 ;  /* 0x0000000309cb7211 */ /* 0x080fe400020f0eff */
[-C--:B------:R-:W-:Y:S02]  /*4330*/  LEA.HI.X.SX32 R9, R10, R3.reuse, 0x1, P5 ;  /* 0x000000030a097211 */ /* 0x080fe400028f0eff */
[-C--:B------:R-:W-:Y:S02]  /*4340*/  LEA R196, P3, R11, R2.reuse, 0x1 ;  /* 0x000000020bc47211 */ /* 0x080fe400078608ff */
[----:B------:R-:W-:Y:S01]  /*4350*/  LEA R197, P2, R13, R2, 0x1 ;  /* 0x000000020dc57211 */ /* 0x000fe200078408ff */
[----:B------:R0:W-:Y:S01]  /*4360*/  STL [R1+0x48], R9 ;  /* 0x0000480901007387 */ /* 0x0001e20000100800 */
[----:B------:R-:W-:-:S02]  /*4370*/  LEA.HI.X.SX32 R205, R11, R3, 0x1, P3 ;  /* 0x000000030bcd7211 */ /* 0x000fc400018f0eff */
[-C--:B------:R-:W-:Y:S02]  /*4380*/  LEA R198, P1, R14, R2.reuse, 0x1 ;  /* 0x000000020ec67211 */ /* 0x080fe400078208ff */
[----:B------:R-:W-:Y:S02]  /*4390*/  LEA.HI.X.SX32 R206, R13, R3, 0x1, P2 ;  /* 0x000000030dce7211 */ /* 0x000fe400010f0eff */
[-C--:B------:R-:W-:Y:S02]  /*43a0*/  LEA R10, P2, R20, R2.reuse, 0x1 ;  /* 0x00000002140a7211 */ /* 0x080fe400078408ff */
[-C--:B------:R-:W-:Y:S02]  /*43b0*/  LEA R199, P0, R15, R2.reuse, 0x1 ;  /* 0x000000020fc77211 */ /* 0x080fe400078008ff */
[-C--:B0-----:R-:W-:Y:S02]  /*43c0*/  LEA R9, P3, R19, R2.reuse, 0x1 ;  /* 0x0000000213097211 */ /* 0x081fe400078608ff */
[----:B------:R-:W-:-:S02]  /*43d0*/  LEA R194, P6, R12, R2, 0x1 ;  /* 0x000000020cc27211 */ /* 0x000fc400078c08ff */
[-C--:B------:R-:W-:Y:S01]  /*43e0*/  LEA.HI.X.SX32 R239, R15, R3.reuse, 0x1, P0 ;  /* 0x000000030fef7211 */ /* 0x080fe200000f0eff */
[----:B------:R0:W-:Y:S01]  /*43f0*/  STL [R1+0x54], R9 ;  /* 0x0000540901007387 */ /* 0x0001e20000100800 */
[-C--:B------:R-:W-:Y:S02]  /*4400*/  LEA R200, P4, R16, R2.reuse, 0x1 ;  /* 0x0000000210c87211 */ /* 0x080fe400078808ff */
[-C--:B------:R-:W-:Y:S01]  /*4410*/  LEA.HI.X.SX32 R204, R12, R3.reuse, 0x1, P6 ;  /* 0x000000030ccc7211 */ /* 0x080fe200030f0eff */
[----:B------:R2:W-:Y:S01]  /*4420*/  STL [R1+0xdc], R10 ;  /* 0x0000dc0a01007387 */ /* 0x0005e20000100800 */
[-C--:B------:R-:W-:Y:S02]  /*4430*/  LEA R201, P6, R17, R2.reuse, 0x1 ;  /* 0x0000000211c97211 */ /* 0x080fe400078c08ff */
[----:B------:R-:W-:Y:S02]  /*4440*/  LEA.HI.X.SX32 R240, R16, R3, 0x1, P4 ;  /* 0x0000000310f07211 */ /* 0x000fe400020f0eff */
[----:B------:R-:W-:-:S02]  /*4450*/  LEA R202, P5, R18, R2, 0x1 ;  /* 0x0000000212ca7211 */ /* 0x000fc400078a08ff */
[-C--:B0-----:R-:W-:Y:S02]  /*4460*/  LEA.HI.X.SX32 R9, R14, R3.reuse, 0x1, P1 ;  /* 0x000000030e097211 */ /* 0x081fe400008f0eff */
[-C--:B------:R-:W-:Y:S02]  /*4470*/  LEA.HI.X.SX32 R207, R18, R3.reuse, 0x1, P5 ;  /* 0x0000000312cf7211 */ /* 0x080fe400028f0eff */
[-C--:B--2---:R-:W-:Y:S01]  /*4480*/  LEA R10, P4, R23, R2.reuse, 0x1 ;  /* 0x00000002170a7211 */ /* 0x084fe200078808ff */
[----:B------:R0:W-:Y:S01]  /*4490*/  STL [R1+0x4c], R9 ;  /* 0x00004c0901007387 */ /* 0x0001e20000100800 */
[----:B------:R-:W-:Y:S02]  /*44a0*/  LEA.HI.X.SX32 R208, R19, R3, 0x1, P3 ;  /* 0x0000000313d07211 */ /* 0x000fe400018f0eff */
[----:B------:R-:W-:-:S04]  /*44b0*/  LEA R210, P1, R21, R2, 0x1 ;  /* 0x0000000215d27211 */ /* 0x000fc800078208ff */
[-C--:B------:R-:W-:Y:S02]  /*44c0*/  LEA.HI.X.SX32 R209, R21, R3.reuse, 0x1, P1 ;  /* 0x0000000315d17211 */ /* 0x080fe400008f0eff */
[-C--:B------:R-:W-:Y:S02]  /*44d0*/  LEA R218, P1, R28, R2.reuse, 0x1 ;  /* 0x000000021cda7211 */ /* 0x080fe400078208ff */
[-C--:B0-----:R-:W-:Y:S02]  /*44e0*/  LEA R9, P0, R22, R2.reuse, 0x1 ;  /* 0x0000000216097211 */ /* 0x081fe400078008ff */
[-C--:B------:R-:W-:Y:S02]  /*44f0*/  LEA.HI.X.SX32 R217, R28, R3.reuse, 0x1, P1 ;  /* 0x000000031cd97211 */ /* 0x080fe400008f0eff */
[----:B------:R-:W-:Y:S01]  /*4500*/  LEA.HI.X.SX32 R211, R22, R3, 0x1, P0 ;  /* 0x0000000316d37211 */ /* 0x000fe200000f0eff */
[----:B------:R0:W-:Y:S01]  /*4510*/  STL [R1+0x5c], R9 ;  /* 0x00005c0901007387 */ /* 0x0001e20000100800 */
[----:B------:R-:W-:-:S03]  /*4520*/  LEA R229, P1, R35, R2, 0x1 ;  /* 0x0000000223e57211 */ /* 0x000fc600078208ff */
[----:B------:R2:W-:Y:S01]  /*4530*/  STL [R1+0xe0], R10 ;  /* 0x0000e00a01007387 */ /* 0x0005e20000100800 */
[-C--:B------:R-:W-:Y:S02]  /*4540*/  LEA.HI.X.SX32 R226, R35, R3.reuse, 0x1, P1 ;  /* 0x0000000323e27211 */ /* 0x080fe400008f0eff */
[-C--:B0-----:R-:W-:Y:S02]  /*4550*/  LEA.HI.X.SX32 R9, R17, R3.reuse, 0x1, P6 ;  /* 0x0000000311097211 */ /* 0x081fe400030f0eff */
[-C--:B------:R-:W-:Y:S02]  /*4560*/  LEA R213, P6, R24, R2.reuse, 0x1 ;  /* 0x0000000218d57211 */ /* 0x080fe400078c08ff */
[-C--:B--2---:R-:W-:Y:S01]  /*4570*/  LEA R10, P3, R26, R2.reuse, 0x1 ;  /* 0x000000021a0a7211 */ /* 0x084fe200078608ff */
[----:B------:R0:W-:Y:S01]  /*4580*/  STL [R1+0x50], R9 ;  /* 0x0000500901007387 */ /* 0x0001e20000100800 */
[----:B------:R-:W-:Y:S02]  /*4590*/  LEA.HI.X.SX32 R212, R24, R3, 0x1, P6 ;  /* 0x0000000318d47211 */ /* 0x000fe400030f0eff */
[----:B------:R-:W-:-:S04]  /*45a0*/  LEA R223, P6, R31, R2, 0x1 ;  /* 0x000000021fdf7211 */ /* 0x000fc800078c08ff */
[----:B------:R-:W-:Y:S02]  /*45b0*/  LEA.HI.X.SX32 R222, R31, R3, 0x1, P6 ;  /* 0x000000031fde7211 */ /* 0x000fe400030f0eff */
[----:B0-----:R-:W-:-:S04]  /*45c0*/  LEA R9, P5, R25, R2, 0x1 ;  /* 0x0000000219097211 */ /* 0x001fc800078a08ff */
[-C--:B------:R-:W-:Y:S01]  /*45d0*/  LEA.HI.X.SX32 R214, R25, R3.reuse, 0x1, P5 ;  /* 0x0000000319d67211 */ /* 0x080fe200028f0eff */
[----:B------:R0:W-:Y:S01]  /*45e0*/  STL [R1+0x64], R9 ;  /* 0x0000640901007387 */ /* 0x0001e20000100800 */
[C---:B------:R-:W-:Y:S02]  /*45f0*/  LEA R11, P5, R32.reuse, R2, 0x1 ;  /* 0x00000002200b7211 */ /* 0x040fe400078a08ff */
[----:B------:R-:W-:Y:S01]  /*4600*/  CS2R R24, SRZ ;  /* 0x0000000000187805 */ /* 0x000fe2000001ff00 */
[----:B------:R2:W-:Y:S01]  /*4610*/  STL [R1+0xe4], R10 ;  /* 0x0000e40a01007387 */ /* 0x0005e20000100800 */
[-C--:B------:R-:W-:Y:S02]  /*4620*/  LEA.HI.X.SX32 R224, R32, R3.reuse, 0x1, P5 ;  /* 0x0000000320e07211 */ /* 0x080fe400028f0eff */
[----:B0-----:R-:W-:Y:S02]  /*4630*/  LEA.HI.X.SX32 R9, R20, R3, 0x1, P2 ;  /* 0x0000000314097211 */ /* 0x001fe400010f0eff */
[----:B------:R-:W-:-:S02]  /*4640*/  CS2R R20, SRZ ;  /* 0x0000000000147805 */ /* 0x000fc4000001ff00 */
[-C--:B------:R-:W-:Y:S02]  /*4650*/  LEA R216, P2, R27, R2.reuse, 0x1 ;  /* 0x000000021bd87211 */ /* 0x080fe400078408ff */
[-C--:B--2---:R-:W-:Y:S01]  /*4660*/  LEA R10, P0, R29, R2.reuse, 0x1 ;  /* 0x000000021d0a7211 */ /* 0x084fe200078008ff */
[----:B------:R0:W-:Y:S01]  /*4670*/  STL [R1+0x58], R9 ;  /* 0x0000580901007387 */ /* 0x0001e20000100800 */
[-C--:B------:R-:W-:Y:S02]  /*4680*/  LEA.HI.X.SX32 R215, R27, R3.reuse, 0x1, P2 ;  /* 0x000000031bd77211 */ /* 0x080fe400010f0eff */
[----:B------:R-:W-:Y:S01]  /*4690*/  LEA.HI.X.SX32 R219, R29, R3, 0x1, P0 ;  /* 0x000000031ddb7211 */ /* 0x000fe200000f0eff */
[----:B------:R-:W-:Y:S01]  /*46a0*/  STL [R1+0x6c], R10 ;  /* 0x00006c0a01007387 */ /* 0x000fe20000100800 */
[----:B------:R-:W-:Y:S02]  /*46b0*/  LEA R232, P0, R37, R2, 0x1 ;  /* 0x0000000225e87211 */ /* 0x000fe400078008ff */
[----:B------:R-:W-:-:S02]  /*46c0*/  CS2R R28, SRZ ;  /* 0x00000000001c7805 */ /* 0x000fc4000001ff00 */
[-C--:B------:R-:W-:Y:S02]  /*46d0*/  LEA.HI.X.SX32 R230, R37, R3.reuse, 0x1, P0 ;  /* 0x0000000325e67211 */ /* 0x080fe400000f0eff */
[-C--:B0-----:R-:W-:Y:S02]  /*46e0*/  LEA.HI.X.SX32 R9, R23, R3.reuse, 0x1, P4 ;  /* 0x0000000317097211 */ /* 0x081fe400020f0eff */
[----:B------:R-:W-:Y:S02]  /*46f0*/  CS2R R22, SRZ ;  /* 0x0000000000167805 */ /* 0x000fe4000001ff00 */
[CC--:B------:R-:W-:Y:S02]  /*4700*/  LEA R221, P4, R30.reuse, R2.reuse, 0x1 ;  /* 0x000000021edd7211 */ /* 0x0c0fe400078808ff */
[----:B------:R-:W-:Y:S01]  /*4710*/  LEA R250, P0, R41, R2, 0x1 ;  /* 0x0000000229fa7211 */ /* 0x000fe200078008ff */
[----:B------:R0:W-:Y:S01]  /*4720*/  STL [R1+0x60], R9 ;  /* 0x0000600901007387 */ /* 0x0001e20000100800 */
[----:B------:R-:W-:-:S02]  /*4730*/  LEA.HI.X.SX32 R220, R30, R3, 0x1, P4 ;  /* 0x000000031edc7211 */ /* 0x000fc400020f0eff */
[----:B------:R-:W-:Y:S02]  /*4740*/  CS2R R30, SRZ ;  /* 0x00000000001e7805 */ /* 0x000fe4000001ff00 */
[-C--:B------:R-:W-:Y:S01]  /*4750*/  LEA.HI.X.SX32 R235, R41, R3.reuse, 0x1, P0 ;  /* 0x0000000329eb7211 */ /* 0x080fe200000f0eff */
[----:B------:R-:W-:Y:S01]  /*4760*/  STL [R1+0x70], R11 ;  /* 0x0000700b01007387 */ /* 0x000fe20000100800 */
[-C--:B0-----:R-:W-:Y:S02]  /*4770*/  LEA.HI.X.SX32 R9, R26, R3.reuse, 0x1, P3 ;  /* 0x000000031a097211 */ /* 0x081fe400018f0eff */
[----:B------:R-:W-:Y:S02]  /*4780*/  CS2R R26, SRZ ;  /* 0x00000000001a7805 */ /* 0x000fe4000001ff00 */
[C---:B------:R-:W-:Y:S01]  /*4790*/  LEA R10, P3, R33.reuse, R2, 0x1 ;  /* 0x00000002210a7211 */ /* 0x040fe200078608ff */
[----:B------:R0:W-:Y:S03]  /*47a0*/  STL [R1+0x68], R9 ;  /* 0x0000680901007387 */ /* 0x0001e60000100800 */
[----:B------:R-:W-:-:S02]  /*47b0*/  LEA.HI.X.SX32 R225, R33, R3, 0x1, P3 ;  /* 0x0000000321e17211 */ /* 0x000fc400018f0eff */
[----:B------:R-:W-:Y:S02]  /*47c0*/  CS2R R32, SRZ ;  /* 0x0000000000207805 */ /* 0x000fe4000001ff00 */
[CC--:B------:R-:W-:Y:S01]  /*47d0*/  LEA R248, P3, R40.reuse, R2.reuse, 0x1 ;  /* 0x0000000228f87211 */ /* 0x0c0fe200078608ff */
[----:B------:R2:W-:Y:S03]  /*47e0*/  STL [R1+0x74], R10 ;  /* 0x0000740a01007387 */ /* 0x0005e60000100800 */
[----:B------:R-:W-:Y:S02]  /*47f0*/  LEA.HI.X.SX32 R234, R40, R3, 0x1, P3 ;  /* 0x0000000328ea7211 */ /* 0x000fe400018f0eff */
[-C--:B0-----:R-:W-:Y:S02]  /*4800*/  LEA R9, P2, R34, R2.reuse, 0x1 ;  /* 0x0000000222097211 */ /* 0x081fe400078408ff */
[----:B--2---:R-:W-:-:S03]  /*4810*/  LEA R10, P6, R38, R2, 0x1 ;  /* 0x00000002260a7211 */ /* 0x004fc600078c08ff */
[----:B------:R0:W-:Y:S01]  /*4820*/  STL [R1+0xe8], R9 ;  /* 0x0000e80901007387 */ /* 0x0001e20000100800 */
[----:B------:R-:W-:Y:S02]  /*4830*/  LEA.HI.X.SX32 R231, R38, R3, 0x1, P6 ;  /* 0x0000000326e77211 */ /* 0x000fe400030f0eff */
[----:B0-----:R-:W-:-:S04]  /*4840*/  LEA R9, P4, R36, R2, 0x1 ;  /* 0x0000000224097211 */ /* 0x001fc800078808ff */
[----:B------:R-:W-:Y:S01]  /*4850*/  LEA.HI.X.SX32 R233, R36, R3, 0x1, P4 ;  /* 0x0000000324e97211 */ /* 0x000fe200020f0eff */
[----:B------:R0:W-:Y:S01]  /*4860*/  STL [R1+0x7c], R9 ;  /* 0x00007c0901007387 */ /* 0x0001e20000100800 */
[----:B------:R-:W-:-:S03]  /*4870*/  CS2R R36, SRZ ;  /* 0x0000000000247805 */ /* 0x000fc6000001ff00 */
[----:B------:R-:W-:Y:S01]  /*4880*/  STL [R1+0x80], R10 ;  /* 0x0000800a01007387 */ /* 0x000fe20000100800 */
[----:B0-----:R-:W-:-:S05]  /*4890*/  LEA R9, P5, R39, R2, 0x1 ;  /* 0x0000000227097211 */ /* 0x001fca00078a08ff */
[----:B------:R0:W-:Y:S02]  /*48a0*/  STL [R1+0xec], R9 ;  /* 0x0000ec0901007387 */ /* 0x0001e40000100800 */
[-C--:B0-----:R-:W-:Y:S02]  /*48b0*/  LEA.HI.X.SX32 R9, R34, R3.reuse, 0x1, P2 ;  /* 0x0000000322097211 */ /* 0x081fe400010f0eff */
[----:B------:R-:W-:Y:S02]  /*48c0*/  CS2R R34, SRZ ;  /* 0x0000000000227805 */ /* 0x000fe4000001ff00 */
[C---:B------:R-:W-:Y:S01]  /*48d0*/  LEA R10, P2, R42.reuse, R2, 0x1 ;  /* 0x000000022a0a7211 */ /* 0x040fe200078408ff */
[----:B------:R0:W-:Y:S03]  /*48e0*/  STL [R1+0x78], R9 ;  /* 0x0000780901007387 */ /* 0x0001e60000100800 */
[----:B------:R-:W-:-:S02]  /*48f0*/  LEA.HI.X.SX32 R249, R42, R3, 0x1, P2 ;  /* 0x000000032af97211 */ /* 0x000fc400010f0eff */
[-C--:B------:R-:W-:Y:S01]  /*4900*/  LEA R11, P2, R52, R2.reuse, 0x1 ;  /* 0x00000002340b7211 */ /* 0x080fe200078408ff */
[----:B------:R2:W-:Y:S01]  /*4910*/  STL [R1+0x88], R10 ;  /* 0x0000880a01007387 */ /* 0x0005e20000100800 */
[-C--:B0-----:R-:W-:Y:S02]  /*4920*/  LEA R9, P1, R43, R2.reuse, 0x1 ;  /* 0x000000022b097211 */ /* 0x081fe400078208ff */
[----:B--2---:R-:W-:-:S03]  /*4930*/  LEA R10, P6, R46, R2, 0x1 ;  /* 0x000000022e0a7211 */ /* 0x004fc600078c08ff */
[----:B------:R0:W-:Y:S02]  /*4940*/  STL [R1+0xf0], R9 ;  /* 0x0000f00901007387 */ /* 0x0001e40000100800 */
[----:B0-----:R-:W-:-:S04]  /*4950*/  LEA R9, P4, R44, R2, 0x1 ;  /* 0x000000022c097211 */ /* 0x001fc800078808ff */
[----:B------:R-:W-:Y:S01]  /*4960*/  LEA.HI.X.SX32 R251, R44, R3, 0x1, P4 ;  /* 0x000000032cfb7211 */ /* 0x000fe200020f0eff */
[----:B------:R0:W-:Y:S01]  /*4970*/  STL [R1+0x90], R9 ;  /* 0x0000900901007387 */ /* 0x0001e20000100800 */
[----:B------:R-:W-:-:S03]  /*4980*/  CS2R R44, SRZ ;  /* 0x00000000002c7805 */ /* 0x000fc6000001ff00 */
[----:B------:R-:W-:Y:S01]  /*4990*/  STL [R1+0xf4], R10 ;  /* 0x0000f40a01007387 */ /* 0x000fe20000100800 */
[-C--:B0-----:R-:W-:Y:S02]  /*49a0*/  LEA.HI.X.SX32 R9, R39, R3.reuse, 0x1, P5 ;  /* 0x0000000327097211 */ /* 0x081fe400028f0eff */
[----:B------:R-:W-:Y:S02]  /*49b0*/  CS2R R38, SRZ ;  /* 0x0000000000267805 */ /* 0x000fe4000001ff00 */
[C---:B------:R-:W-:Y:S01]  /*49c0*/  LEA R252, P5, R48.reuse, R2, 0x1 ;  /* 0x0000000230fc7211 */ /* 0x040fe200078a08ff */
[----:B------:R0:W-:Y:S03]  /*49d0*/  STL [R1+0x84], R9 ;  /* 0x0000840901007387 */ /* 0x0001e60000100800 */
[----:B------:R-:W-:Y:S02]  /*49e0*/  LEA.HI.X.SX32 R236, R48, R3, 0x1, P5 ;  /* 0x0000000330ec7211 */ /* 0x000fe400028f0eff */
[----:B------:R-:W-:-:S02]  /*49f0*/  CS2R R48, SRZ ;  /* 0x0000000000307805 */ /* 0x000fc4000001ff00 */
[----:B0-----:R-:W-:-:S05]  /*4a00*/  LEA R9, P3, R50, R2, 0x1 ;  /* 0x0000000232097211 */ /* 0x001fca00078608ff */
[----:B------:R0:W-:Y:S04]  /*4a10*/  STL [R1+0x98], R9 ;  /* 0x0000980901007387 */ /* 0x0001e80000100800 */
[----:B------:R2:W-:Y:S01]  /*4a20*/  STL [R1+0xf8], R11 ;  /* 0x0000f80b01007387 */ /* 0x0005e20000100800 */
[-C--:B0-----:R-:W-:Y:S02]  /*4a30*/  LEA.HI.X.SX32 R9, R43, R3.reuse, 0x1, P1 ;  /* 0x000000032b097211 */ /* 0x081fe400008f0eff */
[-C--:B------:R-:W-:Y:S02]  /*4a40*/  LEA R10, P1, R54, R2.reuse, 0x1 ;  /* 0x00000002360a7211 */ /* 0x080fe400078208ff */
[----:B--2---:R-:W-:Y:S01]  /*4a50*/  LEA R11, P4, R58, R2, 0x1 ;  /* 0x000000023a0b7211 */ /* 0x004fe200078808ff */
[----:B------:R0:W-:Y:S01]  /*4a60*/  STL [R1+0x8c], R9 ;  /* 0x00008c0901007387 */ /* 0x0001e20000100800 */
[----:B------:R-:W-:-:S03]  /*4a70*/  LEA.HI.X.SX32 R237, R54, R3, 0x1, P1 ;  /* 0x0000000336ed7211 */ /* 0x000fc600008f0eff */
[----:B------:R2:W-:Y:S01]  /*4a80*/  STL [R1+0x4], R10 ;  /* 0x0000040a01007387 */ /* 0x0005e20000100800 */
[----:B0-----:R-:W-:Y:S02]  /*4a90*/  LEA R9, P0, R56, R2, 0x1 ;  /* 0x0000000238097211 */ /* 0x001fe400078008ff */
[----:B--2---:R-:W-:-:S03]  /*4aa0*/  LEA.HI.X.SX32 R10, R46, R3, 0x1, P6 ;  /* 0x000000032e0a7211 */ /* 0x004fc600030f0eff */
[----:B------:R0:W-:Y:S01]  /*4ab0*/  STL [R1+0xa0], R9 ;  /* 0x0000a00901007387 */ /* 0x0001e20000100800 */
[----:B------:R-:W-:-:S03]  /*4ac0*/  CS2R R46, SRZ ;  /* 0x00000000002e7805 */ /* 0x000fc6000001ff00 */
[----:B------:R-:W-:Y:S04]  /*4ad0*/  STL [R1+0xfc], R11 ;  /* 0x0000fc0b01007387 */ /* 0x000fe80000100800 */
[----:B------:R2:W-:Y:S01]  /*4ae0*/  STL [R1+0x94], R10 ;  /* 0x0000940a01007387 */ /* 0x0005e20000100800 */
[----:B0-----:R-:W-:-:S04]  /*4af0*/  LEA R9, P6, R60, R2, 0x1 ;  /* 0x000000023c097211 */ /* 0x001fc800078c08ff */
[----:B------:R-:W-:Y:S01]  /*4b00*/  LEA.HI.X.SX32 R238, R60, R3, 0x1, P6 ;  /* 0x000000033cee7211 */ /* 0x000fe200030f0eff */
[----:B------:R0:W-:Y:S01]  /*4b10*/  STL [R1+0xc], R9 ;  /* 0x00000c0901007387 */ /* 0x0001e20000100800 */
[----:B------:R-:W-:Y:S02]  /*4b20*/  CS2R R60, SRZ ;  /* 0x00000000003c7805 */ /* 0x000fe4000001ff00 */
[----:B--2---:R-:W-:-:S05]  /*4b30*/  LEA R10, P5, R62, R2, 0x1 ;  /* 0x000000023e0a7211 */ /* 0x004fca00078a08ff */
[----:B------:R2:W-:Y:S01]  /*4b40*/  STL [R1+0xa8], R10 ;  /* 0x0000a80a01007387 */ /* 0x0005e20000100800 */
[-C--:B0-----:R-:W-:Y:S02]  /*4b50*/  LEA.HI.X.SX32 R9, R50, R3.reuse, 0x1, P3 ;  /* 0x0000000332097211 */ /* 0x081fe400018f0eff */
[----:B------:R-:W-:Y:S02]  /*4b60*/  CS2R R50, SRZ ;  /* 0x0000000000327805 */ /* 0x000fe4000001ff00 */
[----:B------:R-:W-:Y:S01]  /*4b70*/  LEA R11, P3, R64, R2, 0x1 ;  /* 0x00000002400b7211 */ /* 0x000fe200078608ff */
[----:B------:R0:W-:Y:S01]  /*4b80*/  STL [R1], R9 ;  /* 0x0000000901007387 */ /* 0x0001e20000100800 */
[----:B--2---:R-:W-:-:S03]  /*4b90*/  LEA.HI.X.SX32 R10, R52, R3, 0x1, P2 ;  /* 0x00000003340a7211 */ /* 0x004fc600010f0eff */
        /* <DEDUP_REMOVED lines=11> */
[----:B------:R0:W-:Y:S01]  /*4c50*/  STL [R1+0x8], R9 ;  /* 0x0000080901007387 */ /* 0x0001e20000100800 */
[----:B--2---:R-:W-:-:S03]  /*4c60*/  LEA.HI.X.SX32 R10, R58, R3, 0x1, P4 ;  /* 0x000000033a0a7211 */ /* 0x004fc600020f0eff */
[----:B------:R-:W-:Y:S01]  /*4c70*/  STL [R1+0x104], R11 ;  /* 0x0001040b01007387 */ /* 0x000fe20000100800 */
[----:B------:R-:W-:-:S03]  /*4c80*/  CS2R R58, SRZ ;  /* 0x00000000003a7805 */ /* 0x000fc6000001ff00 */
        /* <DEDUP_REMOVED lines=46> */
[----:B--2---:R-:W-:-:S05]  /*4f70*/  LEA R10, P3, R92, R2, 0x1 ;  /* 0x000000025c0a7211 */ /* 0x004fca00078608ff */
[----:B------:R2:W-:Y:S01]  /*4f80*/  STL [R1+0xd0], R10 ;  /* 0x0000d00a01007387 */ /* 0x0005e20000100800 */
[----:B0-----:R-:W-:Y:S02]  /*4f90*/  LEA.HI.X.SX32 R9, R80, R3, 0x1, P2 ;  /* 0x0000000350097211 */ /* 0x001fe400010f0eff */
[----:B------:R-:W-:-:S03]  /*4fa0*/  LEA R11, P2, R94, R2, 0x1 ;  /* 0x000000025e0b7211 */ /* 0x000fc600078408ff */
[----:B------:R0:W-:Y:S01]  /*4fb0*/  STL [R1+0x28], R9 ;  /* 0x0000280901007387 */ /* 0x0001e20000100800 */
[----:B--2---:R-:W-:-:S03]  /*4fc0*/  LEA.HI.X.SX32 R10, R82, R3, 0x1, P1 ;  /* 0x00000003520a7211 */ /* 0x004fc600008f0eff */
[----:B------:R2:W-:Y:S04]  /*4fd0*/  STL [R1+0x114], R11 ;  /* 0x0001140b01007387 */ /* 0x0005e80000100800 */
[----:B------:R4:W-:Y:S01]  /*4fe0*/  STL [R1+0xc4], R10 ;  /* 0x0000c40a01007387 */ /* 0x0009e20000100800 */
[-C--:B0-----:R-:W-:Y:S02]  /*4ff0*/  LEA R9, P1, R96, R2.reuse, 0x1 ;  /* 0x0000000260097211 */ /* 0x081fe400078208ff */
[----:B--2---:R-:W-:-:S03]  /*5000*/  LEA R11, P0, R98, R2, 0x1 ;  /* 0x00000002620b7211 */ /* 0x004fc600078008ff */
[----:B------:R0:W-:Y:S01]  /*5010*/  STL [R1+0x3c], R9 ;  /* 0x00003c0901007387 */ /* 0x0001e20000100800 */
[-C--:B------:R-:W-:Y:S02]  /*5020*/  LEA.HI.X.SX32 R246, R96, R3.reuse, 0x1, P1 ;  /* 0x0000000360f67211 */ /* 0x080fe400008f0eff */
[----:B------:R-:W-:Y:S02]  /*5030*/  CS2R R96, SRZ ;  /* 0x0000000000607805 */ /* 0x000fe4000001ff00 */
[-C--:B----4-:R-:W-:Y:S01]  /*5040*/  LEA.HI.X.SX32 R10, R86, R3.reuse, 0x1, P4 ;  /* 0x00000003560a7211 */ /* 0x090fe200020f0eff */
[----:B------:R-:W-:Y:S01]  /*5050*/  STL [R1+0x40], R11 ;  /* 0x0000400b01007387 */ /* 0x000fe20000100800 */
[----:B------:R-:W-:Y:S02]  /*5060*/  LEA.HI.X.SX32 R247, R98, R3, 0x1, P0 ;  /* 0x0000000362f77211 */ /* 0x000fe400000f0eff */
[----:B------:R-:W-:Y:S02]  /*5070*/  CS2R R86, SRZ ;  /* 0x0000000000567805 */ /* 0x000fe4000001ff00 */
[----:B------:R-:W-:Y:S01]  /*5080*/  CS2R R98, SRZ ;  /* 0x0000000000627805 */ /* 0x000fe2000001ff00 */
[----:B------:R-:W-:Y:S01]  /*5090*/  STL [R1+0x30], R10 ;  /* 0x0000300a01007387 */ /* 0x000fe20000100800 */
[----:B0-----:R-:W-:-:S02]  /*50a0*/  LEA R9, P4, R100, R2, 0x1 ;  /* 0x0000000264097211 */ /* 0x001fc400078808ff */
[----:B------:R-:W-:Y:S02]  /*50b0*/  LEA.HI.X.SX32 R2, R88, R3, 0x1, P6 ;  /* 0x0000000358027211 */ /* 0x000fe400030f0eff */
[C---:B-1----:R-:W-:Y:S01]  /*50c0*/  LEA R4, P6, R8.reuse, R4, 0x1 ;  /* 0x0000000408047211 */ /* 0x042fe200078c08ff */
[----:B------:R0:W-:Y:S03]  /*50d0*/  STL [R1+0xd8], R9 ;  /* 0x0000d80901007387 */ /* 0x0001e60000100800 */
[----:B------:R-:W-:Y:S01]  /*50e0*/  LEA.HI.X.SX32 R5, R8, R5, 0x1, P6 ;  /* 0x0000000508057211 */ /* 0x000fe200030f0eff */
[----:B------:R1:W-:Y:S01]  /*50f0*/  STL [R1+0xcc], R2 ;  /* 0x0000cc0201007387 */ /* 0x0003e20000100800 */
[-C--:B0-----:R-:W-:Y:S02]  /*5100*/  LEA.HI.X.SX32 R9, R92, R3.reuse, 0x1, P3 ;  /* 0x000000035c097211 */ /* 0x081fe400018f0eff */
[----:B-1----:R-:W-:-:S03]  /*5110*/  LEA.HI.X.SX32 R2, R94, R3, 0x1, P2 ;  /* 0x000000035e027211 */ /* 0x002fc600010f0eff */
[----:B------:R0:W-:Y:S04]  /*5120*/  STL [R1+0x38], R9 ;  /* 0x0000380901007387 */ /* 0x0001e80000100800 */
[----:B------:R1:W-:Y:S01]  /*5130*/  STL [R1+0xd4], R2 ;  /* 0x0000d40201007387 */ /* 0x0003e20000100800 */
[----:B0-----:R-:W0:Y:S01]  /*5140*/  LDC R9, c[0x0][0x3ac] ;  /* 0x0000eb00ff097b82 */ /* 0x001e220000000800 */
[----:B-1----:R-:W-:-:S05]  /*5150*/  LEA.HI.X.SX32 R2, R100, R3, 0x1, P4 ;  /* 0x0000000364027211 */ /* 0x002fca00020f0eff */
[----:B------:R0:W-:Y:S02]  /*5160*/  STL [R1+0x44], R2 ;  /* 0x0000440201007387 */ /* 0x0001e40000100800 */
[----:B0-----:R-:W-:Y:S02]  /*5170*/  IMAD R2, R0, R9, RZ ;  /* 0x0000000900027224 */ /* 0x001fe400078e02ff */
[----:B------:R-:W-:-:S03]  /*5180*/  IMAD.SHL.U32 R192, R9, 0x20, RZ ;  /* 0x0000002009c07824 */ /* 0x000fc600078e00ff */
[----:B------:R-:W-:-:S04]  /*5190*/  SHF.R.S32.HI R3, RZ, 0x1f, R2 ;  /* 0x0000001fff037819 */ /* 0x000fc80000011402 */
[C---:B------:R-:W-:Y:S01]  /*51a0*/  SHF.L.U64.HI R0, R2.reuse, 0x1, R3 ;  /* 0x0000000102007819 */ /* 0x040fe20000010203 */
[----:B------:R-:W-:Y:S02]  /*51b0*/  IMAD.SHL.U32 R2, R2, 0x2, RZ ;  /* 0x0000000202027824 */ /* 0x000fe400078e00ff */
[----:B---3--:R-:W-:-:S07]  /*51c0*/  IMAD.U32 R3, RZ, RZ, UR41 ;  /* 0x00000029ff037e24 */ /* 0x008fce000f8e00ff */
.L_x_1:
[C---:B------:R-:W-:Y:S01]  /*51d0*/  ISETP.GT.AND P0, PT, R3.reuse, 0x2, PT ;  /* 0x000000020300780c */ /* 0x040fe20003f04270 */
[----:B------:R-:W-:Y:S01]  /*51e0*/  IMAD.U32 R8, RZ, RZ, UR4 ;  /* 0x00000004ff087e24 */ /* 0x000fe2000f8e00ff */
[----:B------:R-:W-:Y:S01]  /*51f0*/  PRMT R81, RZ, 0x7610, R81 ;  /* 0x00007610ff517816 */ /* 0x000fe20000000051 */
[----:B------:R-:W2:Y:S02]  /*5200*/  LDL R101, [R1+0x50] ;  /* 0x0000500001657983 */ /* 0x000ea40000100800 */
[----:B------:R-:W-:Y:S01]  /*5210*/  IMAD.WIDE R8, R8, 0x2, R4 ;  /* 0x0000000208087825 */ /* 0x000fe200078e0204 */
[C---:B------:R-:W-:Y:S01]  /*5220*/  ISETP.GT.AND P1, PT, R3.reuse, 0x3, PT ;  /* 0x000000030300780c */ /* 0x040fe20003f24270 */
[----:B------:R-:W-:Y:S01]  /*5230*/  STL [R1+0x1c4], R69 ;  /* 0x0001c44501007387 */ /* 0x000fe20000100800 */
[C---:B------:R-:W-:Y:S01]  /*5240*/  ISETP.GT.AND P2, PT, R3.reuse, 0x4, PT ;  /* 0x000000040300780c */ /* 0x040fe20003f44270 */
[----:B------:R-:W-:Y:S01]  /*5250*/  IMAD.U32 R10, RZ, RZ, UR38 ;  /* 0x00000026ff0a7e24 */ /* 0x000fe2000f8e00ff */
[C---:B------:R-:W-:Y:S01]  /*5260*/  ISETP.GT.AND P3, PT, R3.reuse, 0x6, PT ;  /* 0x000000060300780c */ /* 0x040fe20003f64270 */
[----:B------:R-:W-:Y:S01]  /*5270*/  IMAD.U32 R12, RZ, RZ, UR37 ;  /* 0x00000025ff0c7e24 */ /* 0x000fe2000f8e00ff */
[C---:B------:R-:W-:Y:S01]  /*5280*/  ISETP.GT.AND P4, PT, R3.reuse, 0x7, PT ;  /* 0x000000070300780c */ /* 0x040fe20003f84270 */
[----:B------:R0:W3:Y:S01]  /*5290*/  @P0 LDG.E.U16 R81, desc[UR10][R8.64] ;  /* 0x0000000a08510981 */ /* 0x0000e2000c1e1500 */
[----:B------:R-:W-:Y:S01]  /*52a0*/  ISETP.GT.AND P0, PT, R3, 0x5, PT ;  /* 0x000000050300780c */ /* 0x000fe20003f04270 */
[----:B------:R-:W-:Y:S01]  /*52b0*/  IMAD.U32 R14, RZ, RZ, UR36 ;  /* 0x00000024ff0e7e24 */ /* 0x000fe2000f8e00ff */
[----:B------:R-:W-:Y:S01]  /*52c0*/  PRMT R107, RZ, 0x7610, R107 ;  /* 0x00007610ff6b7816 */ /* 0x000fe2000000006b */
[----:B------:R-:W-:Y:S01]  /*52d0*/  IMAD.WIDE R10, R10, 0x2, R4 ;  /* 0x000000020a0a7825 */ /* 0x000fe200078e0204 */
[----:B------:R-:W-:Y:S01]  /*52e0*/  PRMT R103, RZ, 0x7610, R103 ;  /* 0x00007610ff677816 */ /* 0x000fe20000000067 */
[----:B------:R-:W-:Y:S02]  /*52f0*/  STL [R1+0x1c0], R70 ;  /* 0x0001c04601007387 */ /* 0x000fe40000100800 */
[----:B0-----:R-:W-:Y:S01]  /*5300*/  IMAD.U32 R8, RZ, RZ, UR39 ;  /* 0x00000027ff087e24 */ /* 0x001fe2000f8e00ff */
[----:B------:R-:W-:Y:S01]  /*5310*/  PRMT R92, RZ, 0x7610, R92 ;  /* 0x00007610ff5c7816 */ /* 0x000fe2000000005c */
[----:B------:R-:W-:Y:S01]  /*5320*/  IMAD.U32 R16, RZ, RZ, UR35 ;  /* 0x00000023ff107e24 */ /* 0x000fe2000f8e00ff */
[----:B------:R-:W-:Y:S01]  /*5330*/  PRMT R88, RZ, 0x7610, R88 ;  /* 0x00007610ff587816 */ /* 0x000fe20000000058 */
[----:B------:R-:W-:Y:S01]  /*5340*/  IMAD.WIDE R8, R8, 0x2, R4 ;  /* 0x0000000208087825 */ /* 0x000fe200078e0204 */
[----:B------:R-:W-:Y:S01]  /*5350*/  PRMT R53, RZ, 0x7610, R53 ;  /* 0x00007610ff357816 */ /* 0x000fe20000000035 */
[----:B------:R-:W4:Y:S02]  /*5360*/  @P2 LDG.E.U16 R103, desc[UR10][R10.64] ;  /* 0x0000000a0a672981 */ /* 0x000f24000c1e1500 */
[----:B------:R-:W-:-:S02]  /*5370*/  IMAD.WIDE R12, R12, 0x2, R4 ;  /* 0x000000020c0c7825 */ /* 0x000fc400078e0204 */
[----:B------:R-:W2:Y:S02]  /*5380*/  @P1 LDG.E.U16 R107, desc[UR10][R8.64] ;  /* 0x0000000a086b1981 */ /* 0x000ea4000c1e1500 */
[--C-:B------:R-:W-:Y:S01]  /*5390*/  IMAD.WIDE R14, R14, 0x2, R4.reuse ;  /* 0x000000020e0e7825 */ /* 0x100fe200078e0204 */
[C---:B------:R-:W-:Y:S01]  /*53a0*/  ISETP.GT.AND P1, PT, R3.reuse, 0x8, PT ;  /* 0x000000080300780c */ /* 0x040fe20003f24270 */
[----:B------:R0:W2:Y:S01]  /*53b0*/  @P0 LDG.E.U16 R92, desc[UR10][R12.64] ;  /* 0x0000000a0c5c0981 */ /* 0x0000a2000c1e1500 */
[C---:B------:R-:W-:Y:S01]  /*53c0*/  ISETP.GT.AND P2, PT, R3.reuse, 0x9, PT ;  /* 0x000000090300780c */ /* 0x040fe20003f44270 */
[----:B------:R-:W-:Y:S02]  /*53d0*/  IMAD.WIDE R16, R16, 0x2, R4 ;  /* 0x0000000210107825 */ /* 0x000fe400078e0204 */
[----:B------:R1:W2:Y:S01]  /*53e0*/  @P3 LDG.E.U16 R88, desc[UR10][R14.64] ;  /* 0x0000000a0e583981 */ /* 0x0002a2000c1e1500 */
[----:B------:R-:W-:Y:S01]  /*53f0*/  ISETP.GT.AND P3, PT, R3, 0xa, PT ;  /* 0x0000000a0300780c */ /* 0x000fe20003f64270 */
[----:B------:R-:W-:-:S02]  /*5400*/  IMAD.U32 R18, RZ, RZ, UR33 ;  /* 0x00000021ff127e24 */ /* 0x000fc4000f8e00ff */
[----:B------:R1:W2:Y:S01]  /*5410*/  @P4 LDG.E.U16 R53, desc[UR10][R16.64] ;  /* 0x0000000a10354981 */ /* 0x0002a2000c1e1500 */
[----:B0-----:R-:W-:Y:S01]  /*5420*/  IMAD.U32 R12, RZ, RZ, UR34 ;  /* 0x00000022ff0c7e24 */ /* 0x001fe2000f8e00ff */
[C---:B------:R-:W-:Y:S01]  /*5430*/  ISETP.GT.AND P0, PT, R3.reuse, RZ, PT ;  /* 0x000000ff0300720c */ /* 0x040fe20003f04270 */
[----:B------:R-:W-:Y:S01]  /*5440*/  IMAD.U32 R8, RZ, RZ, UR32 ;  /* 0x00000020ff087e24 */ /* 0x000fe2000f8e00ff */
[----:B------:R-:W-:Y:S01]  /*5450*/  PRMT R80, RZ, 0x7610, R80 ;  /* 0x00007610ff507816 */ /* 0x000fe20000000050 */
[----:B------:R-:W-:Y:S01]  /*5460*/  IMAD.WIDE R12, R12, 0x2, R4 ;  /* 0x000000020c0c7825 */ /* 0x000fe200078e0204 */
[----:B-1----:R-:W-:Y:S01]  /*5470*/  PRMT R15, RZ, 0x7610, R15 ;  /* 0x00007610ff0f7816 */ /* 0x002fe2000000000f */
[----:B------:R-:W0:Y:S01]  /*5480*/  LDC R14, c[0x0][0x3a8] ;  /* 0x0000ea00ff0e7b82 */ /* 0x000e220000000800 */
[----:B------:R-:W-:Y:S01]  /*5490*/  PRMT R106, RZ, 0x7610, R106 ;  /* 0x00007610ff6a7816 */ /* 0x000fe2000000006a */
[----:B------:R-:W-:Y:S01]  /*54a0*/  STL [R1+0x1bc], R71 ;  /* 0x0001bc4701007387 */ /* 0x000fe20000100800 */
[----:B------:R-:W-:Y:S01]  /*54b0*/  PRMT R17, RZ, 0x7610, R17 ;  /* 0x00007610ff117816 */ /* 0x000fe20000000011 */
[--C-:B------:R-:W-:Y:S01]  /*54c0*/  IMAD.WIDE R18, R18, 0x2, R4.reuse ;  /* 0x0000000212127825 */ /* 0x100fe200078e0204 */
[----:B------:R-:W-:Y:S01]  /*54d0*/  ISETP.GT.AND P4, PT, R3, 0xb, PT ;  /* 0x0000000b0300780c */ /* 0x000fe20003f84270 */
[----:B------:R-:W-:Y:S02]  /*54e0*/  STL [R1+0x1a8], R24 ;  /* 0x0001a81801007387 */ /* 0x000fe40000100800 */
[----:B------:R-:W-:-:S02]  /*54f0*/  IMAD.WIDE R8, R8, 0x2, R4 ;  /* 0x0000000208087825 */ /* 0x000fc400078e0204 */
[----:B------:R-:W2:Y:S01]  /*5500*/  @P1 LDG.E.U16 R17, desc[UR10][R12.64] ;  /* 0x0000000a0c111981 */ /* 0x000ea2000c1e1500 */
[C---:B------:R-:W-:Y:S01]  /*5510*/  ISETP.GT.AND P1, PT, R3.reuse, 0xc, PT ;  /* 0x0000000c0300780c */ /* 0x040fe20003f24270 */
[----:B------:R-:W-:Y:S02]  /*5520*/  IMAD.U32 R10, RZ, RZ, UR31 ;  /* 0x0000001fff0a7e24 */ /* 0x000fe4000f8e00ff */
[----:B------:R1:W2:Y:S02]  /*5530*/  @P2 LDG.E.U16 R15, desc[UR10][R18.64] ;  /* 0x0000000a120f2981 */ /* 0x0002a4000c1e1500 */
[----:B------:R-:W-:Y:S02]  /*5540*/  IMAD.WIDE R10, R10, 0x2, R4 ;  /* 0x000000020a0a7825 */ /* 0x000fe400078e0204 */
[----:B------:R1:W2:Y:S01]  /*5550*/  @P3 LDG.E.U16 R80, desc[UR10][R8.64] ;  /* 0x0000000a08503981 */ /* 0x0002a2000c1e1500 */
[----:B------:R-:W-:Y:S02]  /*5560*/  ISETP.GT.AND P2, PT, R3, 0xd, PT ;  /* 0x0000000d0300780c */ /* 0x000fe40003f44270 */
[----:B------:R-:W-:Y:S01]  /*5570*/  PRMT R102, RZ, 0x7610, R102 ;  /* 0x00007610ff667816 */ /* 0x000fe20000000066 */
[----:B------:R1:W2:Y:S02]  /*5580*/  @P4 LDG.E.U16 R106, desc[UR10][R10.64] ;  /* 0x0000000a0a6a4981 */ /* 0x0002a4000c1e1500 */
[----:B-1----:R-:W-:-:S02]  /*5590*/  PRMT R19, RZ, 0x7610, R19 ;  /* 0x00007610ff137816 */ /* 0x002fc40000000013 */
[----:B------:R-:W-:Y:S01]  /*55a0*/  PRMT R91, RZ, 0x7610, R91 ;  /* 0x00007610ff5b7816 */ /* 0x000fe2000000005b */
[----:B------:R-:W-:Y:S01]  /*55b0*/  STL [R1+0x1a4], R25 ;  /* 0x0001a41901007387 */ /* 0x000fe20000100800 */
[----:B------:R-:W-:-:S03]  /*55c0*/  IMAD.U32 R8, RZ, RZ, UR30 ;  /* 0x0000001eff087e24 */ /* 0x000fc6000f8e00ff */
[----:B------:R-:W2:Y:S01]  /*55d0*/  @P0 LDG.E.U16 R19, desc[UR10][R4.64] ;  /* 0x0000000a04130981 */ /* 0x000ea2000c1e1500 */
[C---:B------:R-:W-:Y:S01]  /*55e0*/  ISETP.GT.AND P0, PT, R3.reuse, 0x10, PT ;  /* 0x000000100300780c */ /* 0x040fe20003f04270 */
[----:B------:R-:W-:Y:S01]  /*55f0*/  IMAD.WIDE R8, R8, 0x2, R4 ;  /* 0x0000000208087825 */ /* 0x000fe200078e0204 */
[----:B------:R-:W-:Y:S01]  /*5600*/  PRMT R16, RZ, 0x7610, R16 ;  /* 0x00007610ff107816 */ /* 0x000fe20000000010 */
[----:B------:R-:W-:Y:S02]  /*5610*/  STL [R1+0x1a0], R26 ;  /* 0x0001a01a01007387 */ /* 0x000fe40000100800 */
[----:B------:R-:W-:Y:S02]  /*5620*/  IMAD.U32 R10, RZ, RZ, UR29 ;  /* 0x0000001dff0a7e24 */ /* 0x000fe4000f8e00ff */
[----:B------:R-:W-:Y:S01]  /*5630*/  IMAD.U32 R12, RZ, RZ, UR26 ;  /* 0x0000001aff0c7e24 */ /* 0x000fe2000f8e00ff */
[----:B------:R1:W2:Y:S01]  /*5640*/  @P1 LDG.E.U16 R102, desc[UR10][R8.64] ;  /* 0x0000000a08661981 */ /* 0x0002a2000c1e1500 */
[----:B------:R-:W-:Y:S01]  /*5650*/  IMAD.WIDE R10, R10, 0x2, R4 ;  /* 0x000000020a0a7825 */ /* 0x000fe200078e0204 */
[----:B------:R-:W-:-:S02]  /*5660*/  ISETP.GT.AND P1, PT, R3, 0xe, PT ;  /* 0x0000000e0300780c */ /* 0x000fc40003f24270 */
[C---:B------:R-:W-:Y:S01]  /*5670*/  ISETP.GT.AND P3, PT, R3.reuse, 0x18, PT ;  /* 0x000000180300780c */ /* 0x040fe20003f64270 */
[----:B------:R-:W-:Y:S01]  /*5680*/  IMAD.WIDE R12, R12, 0x2, R4 ;  /* 0x000000020c0c7825 */ /* 0x000fe200078e0204 */
[----:B------:R0:W2:Y:S01]  /*5690*/  @P2 LDG.E.U16 R91, desc[UR10][R10.64] ;  /* 0x0000000a0a5b2981 */ /* 0x0000a2000c1e1500 */
[C---:B------:R-:W-:Y:S02]  /*56a0*/  ISETP.GT.AND P2, PT, R3.reuse, 0xf, PT ;  /* 0x0000000f0300780c */ /* 0x040fe40003f44270 */
[----:B-1----:R-:W-:Y:S01]  /*56b0*/  IMAD.U32 R8, RZ, RZ, UR28 ;  /* 0x0000001cff087e24 */ /* 0x002fe2000f8e00ff */
[----:B------:R1:W2:Y:S01]  /*56c0*/  @P0 LDG.E.U16 R16, desc[UR10][R12.64] ;  /* 0x0000000a0c100981 */ /* 0x0002a2000c1e1500 */
[----:B------:R-:W-:Y:S02]  /*56d0*/  PRMT R83, RZ, 0x7610, R83 ;  /* 0x00007610ff537816 */ /* 0x000fe40000000053 */
[----:B------:R-:W-:Y:S01]  /*56e0*/  IMAD.WIDE R8, R8, 0x2, R4 ;  /* 0x0000000208087825 */ /* 0x000fe200078e0204 */
[----:B------:R-:W-:Y:S01]  /*56f0*/  ISETP.GT.AND P0, PT, R3, 0x1, PT ;  /* 0x000000010300780c */ /* 0x000fe20003f04270 */
[----:B------:R-:W-:Y:S02]  /*5700*/  STL [R1+0x19c], R27 ;  /* 0x00019c1b01007387 */ /* 0x000fe40000100800 */
[----:B0-----:R-:W-:Y:S01]  /*5710*/  IMAD.U32 R10, RZ, RZ, UR18 ;  /* 0x00000012ff0a7e24 */ /* 0x001fe2000f8e00ff */
[----:B------:R-:W-:Y:S01]  /*5720*/  PRMT R52, RZ, 0x7610, R52 ;  /* 0x00007610ff347816 */ /* 0x000fe20000000034 */
[----:B------:R0:W2:Y:S01]  /*5730*/  @P1 LDG.E.U16 R83, desc[UR10][R8.64] ;  /* 0x0000000a08531981 */ /* 0x0000a2000c1e1500 */
[----:B-1----:R-:W-:-:S02]  /*5740*/  IMAD.U32 R12, RZ, RZ, UR27 ;  /* 0x0000001bff0c7e24 */ /* 0x002fc4000f8e00ff */
[----:B------:R-:W-:Y:S01]  /*5750*/  IMAD.WIDE R10, R10, 0x2, R4 ;  /* 0x000000020a0a7825 */ /* 0x000fe200078e0204 */
[----:B------:R-:W-:Y:S01]  /*5760*/  PRMT R42, RZ, 0x7610, R42 ;  /* 0x00007610ff2a7816 */ /* 0x000fe2000000002a */
[----:B-----5:R1:W-:Y:S01]  /*5770*/  STL [R1+0x11c], R6 ;  /* 0x00011c0601007387 */ /* 0x0203e20000100800 */
[----:B------:R-:W-:Y:S02]  /*5780*/  PRMT R110, RZ, 0x7610, R110 ;  /* 0x00007610ff6e7816 */ /* 0x000fe4000000006e */
[----:B------:R-:W-:Y:S01]  /*5790*/  ISETP.GT.AND P1, PT, R3, 0x11, PT ;  /* 0x000000110300780c */ /* 0x000fe20003f24270 */
[----:B------:R1:W2:Y:S01]  /*57a0*/  @P3 LDG.E.U16 R52, desc[UR10][R10.64] ;  /* 0x0000000a0a343981 */ /* 0x0002a2000c1e1500 */
[----:B0-----:R-:W-:Y:S01]  /*57b0*/  IMAD.WIDE R8, R12, 0x2, R4 ;  /* 0x000000020c087825 */ /* 0x001fe200078e0204 */
[----:B------:R-:W-:-:S04]  /*57c0*/  PRMT R18, RZ, 0x7610, R18 ;  /* 0x00007610ff127816 */ /* 0x000fc80000000012 */
[----:B------:R0:W2:Y:S01]  /*57d0*/  @P2 LDG.E.U16 R42, desc[UR10][R8.64] ;  /* 0x0000000a082a2981 */ /* 0x0000a2000c1e1500 */
[----:B-1----:R-:W-:Y:S01]  /*57e0*/  IMAD.WIDE R10, R14, 0x2, R4 ;  /* 0x000000020e0a7825 */ /* 0x002fe200078e0204 */
[----:B------:R-:W-:Y:S02]  /*57f0*/  PRMT R108, RZ, 0x7610, R108 ;  /* 0x00007610ff6c7816 */ /* 0x000fe4000000006c */
[----:B------:R-:W2:Y:S01]  /*5800*/  LDL.LU R6, [R1+0x108] ;  /* 0x0001080001067983 */ /* 0x000ea20000300800 */
[----:B0-----:R-:W-:-:S03]  /*5810*/  IMAD.U32 R8, RZ, RZ, UR25 ;  /* 0x00000019ff087e24 */ /* 0x001fc6000f8e00ff */
[----:B------:R0:W2:Y:S01]  /*5820*/  @P0 LDG.E.U16 R110, desc[UR10][R10.64] ;  /* 0x0000000a0a6e0981 */ /* 0x0000a2000c1e1500 */
[----:B------:R-:W-:Y:S01]  /*5830*/  ISETP.GT.AND P0, PT, R3, 0x12, PT ;  /* 0x000000120300780c */ /* 0x000fe20003f04270 */
[----:B------:R-:W-:-:S05]  /*5840*/  IMAD.WIDE R8, R8, 0x2, R4 ;  /* 0x0000000208087825 */ /* 0x000fca00078e0204 */
[----:B------:R1:W2:Y:S01]  /*5850*/  @P1 LDG.E.U16 R18, desc[UR10][R8.64] ;  /* 0x0000000a08121981 */ /* 0x0002a2000c1e1500 */
[----:B0-----:R-:W-:Y:S01]  /*5860*/  IMAD.U32 R10, RZ, RZ, UR24 ;  /* 0x00000018ff0a7e24 */ /* 0x001fe2000f8e00ff */
[----:B------:R-:W-:-:S03]  /*5870*/  ISETP.GT.AND P1, PT, R3, 0x19, PT ;  /* 0x000000190300780c */ /* 0x000fc60003f24270 */
[----:B-1----:R-:W-:Y:S01]  /*5880*/  IMAD.WIDE R8, R10, 0x2, R4 ;  /* 0x000000020a087825 */ /* 0x002fe200078e0204 */
[----:B------:R-:W-:-:S04]  /*5890*/  PRMT R109, RZ, 0x7610, R109 ;  /* 0x00007610ff6d7816 */ /* 0x000fc8000000006d */
[----:B------:R0:W2:Y:S01]  /*58a0*/  @P0 LDG.E.U16 R108, desc[UR10][R8.64] ;  /* 0x0000000a086c0981 */ /* 0x0000a2000c1e1500 */
[----:B------:R-:W-:Y:S01]  /*58b0*/  ISETP.GT.AND P0, PT, R3, 0x13, PT ;  /* 0x000000130300780c */ /* 0x000fe20003f04270 */
[----:B0-----:R-:W-:-:S04]  /*58c0*/  IMAD.U32 R8, RZ, RZ, UR17 ;  /* 0x00000011ff087e24 */ /* 0x001fc8000f8e00ff */
[----:B------:R-:W-:Y:S01]  /*58d0*/  IMAD.WIDE R8, R8, 0x2, R4 ;  /* 0x0000000208087825 */ /* 0x000fe200078e0204 */
[----:B------:R-:W-:-:S04]  /*58e0*/  PRMT R105, RZ, 0x7610, R105 ;  /* 0x00007610ff697816 */ /* 0x000fc80000000069 */
[----:B------:R0:W3:Y:S02]  /*58f0*/  @P1 LDG.E.U16 R109, desc[UR10][R8.64] ;  /* 0x0000000a086d1981 */ /* 0x0000e4000c1e1500 */
[----:B0-----:R-:W-:-:S04]  /*5900*/  IMAD.U32 R8, RZ, RZ, UR23 ;  /* 0x00000017ff087e24 */ /* 0x001fc8000f8e00ff */
[----:B------:R-:W-:-:S05]  /*5910*/  IMAD.WIDE R8, R8, 0x2, R4 ;  /* 0x0000000208087825 */ /* 0x000fca00078e0204 */
[----:B------:R0:W3:Y:S01]  /*5920*/  @P0 LDG.E.U16 R105, desc[UR10][R8.64] ;  /* 0x0000000a08690981 */ /* 0x0000e2000c1e1500 */
[----:B------:R-:W-:Y:S02]  /*5930*/  ISETP.GT.AND P0, PT, R3, 0x14, PT ;  /* 0x000000140300780c */ /* 0x000fe40003f04270 */
[----:B------:R-:W-:Y:S01]  /*5940*/  PRMT R100, RZ, 0x7610, R100 ;  /* 0x00007610ff647816 */ /* 0x000fe20000000064 */
[----:B0-----:R-:W-:-:S04]  /*5950*/  IMAD.U32 R8, RZ, RZ, UR22 ;  /* 0x00000016ff087e24 */ /* 0x001fc8000f8e00ff */
[----:B------:R-:W-:-:S06]  /*5960*/  IMAD.WIDE R8, R8, 0x2, R4 ;  /* 0x0000000208087825 */ /* 0x000fcc00078e0204 */
        /* <DEDUP_REMOVED lines=28> */
[----:B------:R-:W1:Y:S01]  /*5b30*/  S2R R10, SR_TID.X ;  /* 0x00000000000a7919 */ /* 0x000e620000002100 */
[----:B0-----:R-:W-:-:S04]  /*5b40*/  IMAD.U32 R8, RZ, RZ, UR14 ;  /* 0x0000000eff087e24 */ /* 0x001fc8000f8e00ff */
[----:B------:R-:W-:-:S05]  /*5b50*/  IMAD.WIDE R8, R8, 0x2, R4 ;  /* 0x0000000208087825 */ /* 0x000fca00078e0204 */
[----:B------:R0:W4:Y:S01]  /*5b60*/  @P0 LDG.E.U16 R93, desc[UR10][R8.64] ;  /* 0x0000000a085d0981 */ /* 0x000122000c1e1500 */
[----:B------:R-:W-:Y:S02]  /*5b70*/  ISETP.GT.AND P0, PT, R3, 0x1d, PT ;  /* 0x0000001d0300780c */ /* 0x000fe40003f04270 */
[----:B------:R-:W-:Y:S01]  /*5b80*/  PRMT R89, RZ, 0x7610, R89 ;  /* 0x00007610ff597816 */ /* 0x000fe20000000059 */
[----:B0-----:R-:W-:-:S04]  /*5b90*/  IMAD.U32 R8, RZ, RZ, UR13 ;  /* 0x0000000dff087e24 */ /* 0x001fc8000f8e00ff */
[----:B------:R-:W-:-:S06]  /*5ba0*/  IMAD.WIDE R8, R8, 0x2, R4 ;  /* 0x0000000208087825 */ /* 0x000fcc00078e0204 */
[----:B------:R0:W4:Y:S01]  /*5bb0*/  @P0 LDG.E.U16 R89, desc[UR10][R8.64] ;  /* 0x0000000a08590981 */ /* 0x000122000c1e1500 */
[----:B------:R-:W-:Y:S02]  /*5bc0*/  ISETP.GT.AND P0, PT, R3, 0x1e, PT ;  /* 0x0000001e0300780c */ /* 0x000fe40003f04270 */
[----:B------:R-:W-:Y:S01]  /*5bd0*/  PRMT R55, RZ, 0x7610, R55 ;  /* 0x00007610ff377816 */ /* 0x000fe20000000037 */
[----:B0-----:R-:W-:-:S04]  /*5be0*/  IMAD.U32 R8, RZ, RZ, UR12 ;  /* 0x0000000cff087e24 */ /* 0x001fc8000f8e00ff */
[----:B------:R-:W-:Y:S01]  /*5bf0*/  IMAD.WIDE R8, R8, 0x2, R4 ;  /* 0x0000000208087825 */ /* 0x000fe200078e0204 */
[----:B------:R-:W-:-:S05]  /*5c00*/  ISETP.GT.AND P1, PT, R3, 0x1f, PT ;  /* 0x0000001f0300780c */ /* 0x000fca0003f24270 */
[----:B------:R1:W4:Y:S01]  /*5c10*/  @P0 LDG.E.U16 R55, desc[UR10][R8.64] ;  /* 0x0000000a08370981 */ /* 0x000322000c1e1500 */
[----:B------:R-:W-:Y:S02]  /*5c20*/  PRMT R41, RZ, 0x7610, R41 ;  /* 0x00007610ff297816 */ /* 0x000fe40000000029 */
[----:B-1----:R-:W-:-:S04]  /*5c30*/  LOP3.LUT R8, R10, 0x1f, RZ, 0xc0, !PT ;  /* 0x0000001f0a087812 */ /* 0x002fc800078ec0ff */
[----:B------:R-:W-:Y:S01]  /*5c40*/  ISETP.GE.AND P0, PT, R8, R3, PT ;  /* 0x000000030800720c */ /* 0x000fe20003f06270 */
[----:B------:R-:W-:Y:S01]  /*5c50*/  IMAD.U32 R8, RZ, RZ, UR5 ;  /* 0x00000005ff087e24 */ /* 0x000fe2000f8e00ff */
[----:B------:R0:W-:Y:S03]  /*5c60*/  STL [R1+0x120], R3 ;  /* 0x0001200301007387 */ /* 0x0001e60000100800 */
[----:B------:R-:W-:-:S04]  /*5c70*/  IMAD.WIDE R8, R8, 0x2, R4 ;  /* 0x0000000208087825 */ /* 0x000fc800078e0204 */
[C---:B------:R-:W-:Y:S01]  /*5c80*/  IMAD.IADD R10, R202.reuse, 0x1, R2 ;  /* 0x00000001ca0a7824 */ /* 0x040fe200078e0202 */
[----:B------:R1:W4:Y:S04]  /*5c90*/  @P1 LDG.E.U16 R41, desc[UR10][R8.64] ;  /* 0x0000000a08291981 */ /* 0x000328000c1e1500 */
[----:B0-----:R-:W4:Y:S01]  /*5ca0*/  LDL.LU R3, [R1+0xbc] ;  /* 0x0000bc0001037983 */ /* 0x001f220000300800 */
[----:B------:R-:W-:-:S03]  /*5cb0*/  IADD3 RZ, P1, PT, R202, R2, RZ ;  /* 0x00000002caff7210 */ /* 0x000fc60007f3e0ff */
[----:B------:R0:W-:Y:S04]  /*5cc0*/  STL [R1+0x160], R4 ;  /* 0x0001600401007387 */ /* 0x0001e80000100800 */
[----:B0-----:R-:W4:Y:S04]  /*5cd0*/  LDL.LU R4, [R1+0x44] ;  /* 0x0000440001047983 */ /* 0x001f280000300800 */
[----:B------:R-:W-:Y:S04]  /*5ce0*/  STL [R1+0x15c], R5 ;  /* 0x00015c0501007387 */ /* 0x000fe80000100800 */
[----:B------:R0:W-:Y:S04]  /*5cf0*/  STL [R1+0x190], R202 ;  /* 0x000190ca01007387 */ /* 0x0001e80000100800 */
[----:B0-----:R-:W4:Y:S04]  /*5d00*/  LDL.LU R202, [R1+0x4c] ;  /* 0x00004c0001ca7983 */ /* 0x001f280000300800 */
[----:B------:R0:W-:Y:S04]  /*5d10*/  STL [R1+0x194], R207 ;  /* 0x000194cf01007387 */ /* 0x0001e80000100800 */
[----:B------:R-:W-:Y:S01]  /*5d20*/  STL [R1+0x198], R201 ;  /* 0x000198c901007387 */ /* 0x000fe20000100800 */
[----:B------:R-:W-:-:S03]  /*5d30*/  IMAD.X R11, R207, 0x1, R0, P1 ;  /* 0x00000001cf0b7824 */ /* 0x000fc600008e0600 */
[----:B------:R-:W4:Y:S04]  /*5d40*/  LDL R5, [R1+0x38] ;  /* 0x0000380001057983 */ /* 0x000f280000100800 */
[----:B------:R-:W4:Y:S04]  /*5d50*/  LDL R27, [R1+0xb0] ;  /* 0x0000b000011b7983 */ /* 0x000f280000100800 */
[----:B------:R-:W4:Y:S04]  /*5d60*/  LDL.LU R189, [R1+0xd8] ;  /* 0x0000d80001bd7983 */ /* 0x000f280000300800 */
[----:B------:R-:W4:Y:S04]  /*5d70*/  LDL.LU R115, [R1+0xd0] ;  /* 0x0000d00001737983 */ /* 0x000f280000300800 */
[----:B------:R-:W4:Y:S04]  /*5d80*/  LDL.LU R25, [R1+0x2c] ;  /* 0x00002c0001197983 */ /* 0x000f280000300800 */
[----:B0-----:R-:W4:Y:S01]  /*5d90*/  LDL.LU R207, [R1+0x48] ;  /* 0x0000480001cf7983 */ /* 0x001f220000300800 */
[----:B------:R-:W0:Y:S01]  /*5da0*/  S2R R228, SR_TID.X ;  /* 0x0000000000e47919 */ /* 0x000e220000002100 */
[----:B-1----:R-:W-:Y:S01]  /*5db0*/  PRMT R8, RZ, 0x7610, R8 ;  /* 0x00007610ff087816 */ /* 0x002fe20000000008 */
[----:B------:R-:W-:Y:S01]  /*5dc0*/  BAR.SYNC.DEFER_BLOCKING 0x0 ;  /* 0x0000000000007b1d */ /* 0x000fe20000010000 */
[C---:B------:R-:W-:Y:S01]  /*5dd0*/  IADD3 RZ, P1, PT, R201.reuse, R2, RZ ;  /* 0x00000002c9ff7210 */ /* 0x040fe20007f3e0ff */
[----:B------:R-:W-:-:S04]  /*5de0*/  IMAD.IADD R12, R201, 0x1, R2 ;  /* 0x00000001c90c7824 */ /* 0x000fc800078e0202 */
[----:B--2---:R-:W-:Y:S01]  /*5df0*/  IMAD.X R13, R101, 0x1, R0, P1 ;  /* 0x00000001650d7824 */ /* 0x004fe200008e0600 */
[----:B------:R-:W-:Y:S02]  /*5e00*/  IADD3 RZ, P1, PT, R200, R2, RZ ;  /* 0x00000002c8ff7210 */ /* 0x000fe40007f3e0ff */
[----:B------:R-:W-:Y:S02]  /*5e10*/  PRMT R54, RZ, 0x7610, R54 ;  /* 0x00007610ff367816 */ /* 0x000fe40000000036 */
[----:B------:R-:W-:Y:S01]  /*5e20*/  PRMT R95, RZ, 0x7610, R95 ;  /* 0x00007610ff5f7816 */ /* 0x000fe2000000005f */
[----:B------:R1:W2:Y:S02]  /*5e30*/  @!P0 LDG.E.U16 R8, desc[UR10][R10.64] ;  /* 0x0000000a0a088981 */ /* 0x0002a4000c1e1500 */
[----:B-1----:R-:W-:-:S06]  /*5e40*/  PRMT R11, RZ, 0x7610, R11 ;  /* 0x00007610ff0b7816 */ /* 0x002fcc000000000b */
[----:B------:R1:W2:Y:S02]  /*5e50*/  @!P0 LDG.E.U16 R11, desc[UR10][R12.64] ;  /* 0x0000000a0c0b8981 */ /* 0x0002a4000c1e1500 */
[----:B-1----:R-:W-:Y:S02]  /*5e60*/  IMAD.IADD R12, R200, 0x1, R2 ;  /* 0x00000001c80c7824 */ /* 0x002fe400078e0202 */
[----:B------:R-:W-:Y:S01]  /*5e70*/  IMAD.X R13, R240, 0x1, R0, P1 ;  /* 0x00000001f00d7824 */ /* 0x000fe200008e0600 */
[----:B------:R-:W-:-:S04]  /*5e80*/  IADD3 RZ, P1, PT, R199, R2, RZ ;  /* 0x00000002c7ff7210 */ /* 0x000fc80007f3e0ff */
[----:B------:R1:W2:Y:S01]  /*5e90*/  @!P0 LDG.E.U16 R54, desc[UR10][R12.64] ;  /* 0x0000000a0c368981 */ /* 0x0002a2000c1e1500 */
[----:B------:R-:W-:Y:S02]  /*5ea0*/  PRMT R14, RZ, 0x7610, R14 ;  /* 0x00007610ff0e7816 */ /* 0x000fe4000000000e */
[----:B0-----:R-:W-:Y:S01]  /*5eb0*/  LOP3.LUT R228, R228, 0x3f, RZ, 0xc0, !PT ;  /* 0x0000003fe4e47812 */ /* 0x001fe200078ec0ff */
[----:B-1----:R-:W-:Y:S02]  /*5ec0*/  IMAD.IADD R12, R199, 0x1, R2 ;  /* 0x00000001c70c7824 */ /* 0x002fe400078e0202 */
[----:B------:R-:W-:Y:S01]  /*5ed0*/  IMAD.X R13, R239, 0x1, R0, P1 ;  /* 0x00000001ef0d7824 */ /* 0x000fe200008e0600 */
[----:B------:R-:W-:-:S04]  /*5ee0*/  IADD3 RZ, P1, PT, R198, R2, RZ ;  /* 0x00000002c6ff7210 */ /* 0x000fc80007f3e0ff */
[----:B------:R0:W2:Y:S01]  /*5ef0*/  @!P0 LDG.E.U16 R95, desc[UR10][R12.64] ;  /* 0x0000000a0c5f8981 */ /* 0x0000a2000c1e1500 */
[----:B------:R-:W-:Y:S01]  /*5f00*/  PRMT R10, RZ, 0x7610, R10 ;  /* 0x00007610ff0a7816 */ /* 0x000fe2000000000a */
[----:B------:R-:W-:Y:S02]  /*5f10*/  IMAD.SHL.U32 R101, R228, 0x2, RZ ;  /* 0x00000002e4657824 */ /* 0x000fe400078e00ff */
[----:B0-----:R-:W-:-:S03]  /*5f20*/  IMAD.IADD R12, R198, 0x1, R2 ;  /* 0x00000001c60c7824 */ /* 0x001fc600078e0202 */
[----:B------:R0:W-:Y:S01]  /*5f30*/  STS.U16 [R101+UR6+0x2000], R19 ;  /* 0x0020001365007988 */ /* 0x0001e20008000406 */
[----:B------:R-:W-:Y:S02]  /*5f40*/  PRMT R94, RZ, 0x7610, R94 ;  /* 0x00007610ff5e7816 */ /* 0x000fe4000000005e */
[----:B0-----:R-:W-:Y:S01]  /*5f50*/  PRMT R19, RZ, 0x7610, R19 ;  /* 0x00007610ff137816 */ /* 0x001fe20000000013 */
[----:B------:R-:W-:Y:S04]  /*5f60*/  STS.U16 [R101+UR6+0x2400], R17 ;  /* 0x0024001165007988 */ /* 0x000fe80008000406 */
[----:B------:R0:W-:Y:S01]  /*5f70*/  STS.U16 [R101+UR6+0x2800], R16 ;  /* 0x0028001065007988 */ /* 0x0001e20008000406 */
[----:B------:R-:W-:Y:S01]  /*5f80*/  PRMT R9, RZ, 0x7610, R9 ;  /* 0x00007610ff097816 */ /* 0x000fe20000000009 */
[----:B0-----:R-:W-:-:S02]  /*5f90*/  IMAD.IADD R16, R194, 0x1, R2 ;  /* 0x00000001c2107824 */ /* 0x001fc400078e0202 */
[----:B------:R0:W-:Y:S02]  /*5fa0*/  STS.U16 [R101+UR6+0x2c00], R52 ;  /* 0x002c003465007988 */ /* 0x0001e40008000406 */
[----:B0-----:R-:W-:-:S05]  /*5fb0*/  LOP3.LUT R52, R101, 0x10, RZ, 0x3c, !PT ;  /* 0x0000001065347812 */ /* 0x001fca00078e3cff */
[----:B------:R0:W-:Y:S02]  /*5fc0*/  STS.U16 [R52+UR6+0x2480], R15 ;  /* 0x0024800f34007988 */ /* 0x0001e40008000406 */
[----:B0-----:R-:W-:Y:S02]  /*5fd0*/  PRMT R15, RZ, 0x7610, R15 ;  /* 0x00007610ff0f7816 */ /* 0x001fe4000000000f */
[----:B------:R0:W-:Y:S04]  /*5fe0*/  STS.U16 [R52+UR6+0x2880], R18 ;  /* 0x0028801234007988 */ /* 0x0001e80008000406 */
[----:B------:R-:W-:Y:S01]  /*5ff0*/  STL [R1+0x1ac], R200 ;  /* 0x0001acc801007387 */ /* 0x000fe20000100800 */
[----:B0-----:R-:W-:-:S03]  /*6000*/  PRMT R18, RZ, 0x7610, R18 ;  /* 0x00007610ff127816 */ /* 0x001fc60000000012 */
[----:B------:R-:W-:Y:S04]  /*6010*/  STL [R1+0x1b0], R240 ;  /* 0x0001b0f001007387 */ /* 0x000fe80000100800 */
[----:B------:R-:W-:Y:S04]  /*6020*/  STL [R1+0x1b4], R199 ;  /* 0x0001b4c701007387 */ /* 0x000fe80000100800 */
[----:B------:R-:W-:Y:S04]  /*6030*/  STL [R1+0x1b8], R239 ;  /* 0x0001b8ef01007387 */ /* 0x000fe80000100800 */
[----:B------:R-:W-:Y:S04]  /*6040*/  STS.U16 [R52+UR6+0x2080], R110 ;  /* 0x0020806e34007988 */ /* 0x000fe80008000406 */
[----:B---3--:R-:W-:Y:S01]  /*6050*/  STS.U16 [R52+UR6+0x2c80], R109 ;  /* 0x002c806d34007988 */ /* 0x008fe20008000406 */
[----:B----4-:R-:W-:Y:S01]  /*6060*/  IMAD.X R13, R202, 0x1, R0, P1 ;  /* 0x00000001ca0d7824 */ /* 0x010fe200008e0600 */
[----:B------:R-:W-:-:S04]  /*6070*/  IADD3 RZ, P1, PT, R197, R2, RZ ;  /* 0x00000002c5ff7210 */ /* 0x000fc80007f3e0ff */
[----:B------:R0:W3:Y:S02]  /*6080*/  @!P0 LDG.E.U16 R14, desc[UR10][R12.64] ;  /* 0x0000000a0c0e8981 */ /* 0x0000e4000c1e1500 */
[----:B0-----:R-:W-:Y:S02]  /*6090*/  IMAD.IADD R12, R197, 0x1, R2 ;  /* 0x00000001c50c7824 */ /* 0x001fe400078e0202 */
[----:B------:R-:W-:Y:S01]  /*60a0*/  IMAD.X R13, R206, 0x1, R0, P1 ;  /* 0x00000001ce0d7824 */ /* 0x000fe200008e0600 */
[----:B------:R-:W-:-:S04]  /*60b0*/  IADD3 RZ, P1, PT, R196, R2, RZ ;  /* 0x00000002c4ff7210 */ /* 0x000fc80007f3e0ff */
[----:B------:R0:W4:Y:S02]  /*60c0*/  @!P0 LDG.E.U16 R10, desc[UR10][R12.64] ;  /* 0x0000000a0c0a8981 */ /* 0x000124000c1e1500 */
[----:B0-----:R-:W-:Y:S02]  /*60d0*/  IMAD.IADD R12, R196, 0x1, R2 ;  /* 0x00000001c40c7824 */ /* 0x001fe400078e0202 */
[----:B------:R-:W-:Y:S01]  /*60e0*/  IMAD.X R13, R205, 0x1, R0, P1 ;  /* 0x00000001cd0d7824 */ /* 0x000fe200008e0600 */
[----:B------:R-:W-:-:S04]  /*60f0*/  IADD3 RZ, P1, PT, R195, R2, RZ ;  /* 0x00000002c3ff7210 */ /* 0x000fc80007f3e0ff */
[----:B------:R0:W2:Y:S02]  /*6100*/  @!P0 LDG.E.U16 R19, desc[UR10][R12.64] ;  /* 0x0000000a0c138981 */ /* 0x0000a4000c1e1500 */
[----:B0-----:R-:W-:Y:S02]  /*6110*/  IMAD.IADD R12, R195, 0x1, R2 ;  /* 0x00000001c30c7824 */ /* 0x001fe400078e0202 */
[----:B------:R-:W-:Y:S01]  /*6120*/  IMAD.X R13, R207, 0x1, R0, P1 ;  /* 0x00000001cf0d7824 */ /* 0x000fe200008e0600 */
[----:B------:R-:W-:-:S04]  /*6130*/  IADD3 RZ, P1, PT, R194, R2, RZ ;  /* 0x00000002c2ff7210 */ /* 0x000fc80007f3e0ff */
[----:B------:R0:W2:Y:S01]  /*6140*/  @!P0 LDG.E.U16 R94, desc[UR10][R12.64] ;  /* 0x0000000a0c5e8981 */ /* 0x0000a2000c1e1500 */
[----:B------:R-:W-:Y:S02]  /*6150*/  IADD3.X R17, PT, PT, R204, R0, RZ, P1, !PT ;  /* 0x00000000cc117210 */ /* 0x000fe40000ffe4ff */
[----:B------:R-:W-:Y:S02]  /*6160*/  IADD3 RZ, P1, PT, R193, R2, RZ ;  /* 0x00000002c1ff7210 */ /* 0x000fe40007f3e0ff */
[----:B0-----:R-:W-:-:S06]  /*6170*/  PRMT R13, RZ, 0x7610, R13 ;  /* 0x00007610ff0d7816 */ /* 0x001fcc000000000d */
[----:B------:R0:W2:Y:S02]  /*6180*/  @!P0 LDG.E.U16 R13, desc[UR10][R16.64] ;  /* 0x0000000a100d8981 */ /* 0x0000a4000c1e1500 */
[----:B0-----:R-:W-:Y:S02]  /*6190*/  IMAD.IADD R16, R193, 0x1, R2 ;  /* 0x00000001c1107824 */ /* 0x001fe400078e0202 */
[----:B------:R-:W-:-:S05]  /*61a0*/  IMAD.X R17, R203, 0x1, R0, P1 ;  /* 0x00000001cb117824 */ /* 0x000fca00008e0600 */
[----:B------:R0:W2:Y:S02]  /*61b0*/  @!P0 LDG.E.U16 R9, desc[UR10][R16.64] ;  /* 0x0000000a10098981 */ /* 0x0000a4000c1e1500 */
[----:B0-----:R-:W-:-:S05]  /*61c0*/  IADD3 R16, P1, PT, R189, R2, RZ ;  /* 0x00000002bd107210 */ /* 0x001fca0007f3e0ff */
[----:B------:R-:W-:-:S05]  /*61d0*/  IMAD.X R17, R4, 0x1, R0, P1 ;  /* 0x0000000104117824 */ /* 0x000fca00008e0600 */
[----:B------:R0:W2:Y:S01]  /*61e0*/  @!P0 LDG.E.U16 R15, desc[UR10][R16.64] ;  /* 0x0000000a100f8981 */ /* 0x0000a2000c1e1500 */
[----:B------:R-:W-:Y:S02]  /*61f0*/  LOP3.LUT R12, R101, 0x20, RZ, 0x3c, !PT ;  /* 0x00000020650c7812 */ /* 0x000fe400078e3cff */
[----:B0-----:R-:W-:-:S05]  /*6200*/  IADD3 R16, P1, PT, R115, R2, RZ ;  /* 0x0000000273107210 */ /* 0x001fca0007f3e0ff */
[----:B------:R-:W-:Y:S01]  /*6210*/  IMAD.X R17, R5, 0x1, R0, P1 ;  /* 0x0000000105117824 */ /* 0x000fe200008e0600 */
[----:B------:R-:W-:Y:S04]  /*6220*/  STL [R1+0x164], R4 ;  /* 0x0001640401007387 */ /* 0x000fe80000100800 */
[----:B------:R0:W2:Y:S04]  /*6230*/  @!P0 LDG.E.U16 R18, desc[UR10][R16.64] ;  /* 0x0000000a10128981 */ /* 0x0000a8000c1e1500 */
[----:B------:R1:W-:Y:S04]  /*6240*/  STS.U16 [R12+UR6+0x2100], R81 ;  /* 0x002100510c007988 */ /* 0x0003e80008000406 */
[----:B------:R-:W2:Y:S01]  /*6250*/  LDL R26, [R1+0xf8] ;  /* 0x0000f800011a7983 */ /* 0x000ea20000100800 */
[----:B0-----:R-:W-:-:S03]  /*6260*/  IADD3 R16, P1, PT, R25, R2, RZ ;  /* 0x0000000219107210 */ /* 0x001fc60007f3e0ff */
[----:B------:R-:W2:Y:S01]  /*6270*/  LDL R24, [R1+0x9c] ;  /* 0x00009c0001187983 */ /* 0x000ea20000100800 */
[----:B-1----:R-:W-:Y:S01]  /*6280*/  PRMT R81, RZ, 0x7610, R81 ;  /* 0x00007610ff517816 */ /* 0x002fe20000000051 */
[----:B------:R-:W-:Y:S02]  /*6290*/  IMAD.X R17, R244, 0x1, R0, P1 ;  /* 0x00000001f4117824 */ /* 0x000fe400008e0600 */
[----:B------:R-:W2:Y:S04]  /*62a0*/  LDL R5, [R1+0x90] ;  /* 0x0000900001057983 */ /* 0x000ea80000100800 */
[----:B------:R0:W-:Y:S04]  /*62b0*/  STL [R1+0x124], R244 ;  /* 0x000124f401007387 */ /* 0x0001e80000100800 */
[----:B------:R1:W2:Y:S04]  /*62c0*/  @!P0 LDG.E.U16 R81, desc[UR10][R16.64] ;  /* 0x0000000a10518981 */ /* 0x0002a8000c1e1500 */
[----:B0-----:R-:W2:Y:S01]  /*62d0*/  LDL.LU R244, [R1+0x18] ;  /* 0x0000180001f47983 */ /* 0x001ea20000300800 */
[----:B-1----:R-:W-:-:S03]  /*62e0*/  IADD3 R16, P1, PT, R6, R2, RZ ;  /* 0x0000000206107210 */ /* 0x002fc60007f3e0ff */
[----:B------:R0:W-:Y:S04]  /*62f0*/  STL [R1+0x128], R6 ;  /* 0x0001280601007387 */ /* 0x0001e80000100800 */
[----:B0-----:R-:W3:Y:S04]  /*6300*/  LDL.LU R6, [R1+0xc] ;  /* 0x00000c0001067983 */ /* 0x001ee80000300800 */
[----:B------:R-:W-:Y:S04]  /*6310*/  STL [R1+0x12c], R3 ;  /* 0x00012c0301007387 */ /* 0x000fe80000100800 */
[----:B------:R-:W4:Y:S01]  /*6320*/  LDL R4, [R1+0x70] ;  /* 0x0000700001047983 */ /* 0x000f220000100800 */
[----:B------:R-:W-:-:S03]  /*6330*/  IMAD.X R17, R3, 0x1, R0, P1 ;  /* 0x0000000103117824 */ /* 0x000fc600008e0600 */
[----:B------:R0:W-:Y:S01]  /*6340*/  STS.U16 [R12+UR6+0x2500], R80 ;  /* 0x002500500c007988 */ /* 0x0001e20008000406 */
[----:B------:R-:W-:-:S03]  /*6350*/  PRMT R109, RZ, 0x7610, R109 ;  /* 0x00007610ff6d7816 */ /* 0x000fc6000000006d */
[----:B------:R1:W-:Y:S04]  /*6360*/  STS.U16 [R12+UR6+0x2d00], R40 ;  /* 0x002d00280c007988 */ /* 0x0003e80008000406 */
[----:B------:R1:W-:Y:S01]  /*6370*/  STS.U16 [R12+UR6+0x2900], R108 ;  /* 0x0029006c0c007988 */ /* 0x0003e20008000406 */
[----:B0-----:R-:W-:Y:S02]  /*6380*/  PRMT R80, RZ, 0x7610, R80 ;  /* 0x00007610ff507816 */ /* 0x001fe40000000050 */
[----:B------:R-:W-:Y:S01]  /*6390*/  LOP3.LUT R110, R101, 0x30, RZ, 0x3c, !PT ;  /* 0x00000030656e7812 */ /* 0x000fe200078e3cff */
[----:B------:R-:W4:Y:S04]  /*63a0*/  LDL.LU R3, [R1+0x24] ;  /* 0x0000240001037983 */ /* 0x000f280000300800 */
[----:B------:R0:W4:Y:S02]  /*63b0*/  @!P0 LDG.E.U16 R80, desc[UR10][R16.64] ;  /* 0x0000000a10508981 */ /* 0x000124000c1e1500 */
[----:B0-----:R-:W-:-:S02]  /*63c0*/  IADD3 R16, P1, PT, R27, R2, RZ ;  /* 0x000000021b107210 */ /* 0x001fc40007f3e0ff */
[----:B-1----:R-:W-:Y:S02]  /*63d0*/  PRMT R40, RZ, 0x7610, R40 ;  /* 0x00007610ff287816 */ /* 0x002fe40000000028 */
[----:B------:R-:W-:Y:S01]  /*63e0*/  PRMT R108, RZ, 0x7610, R108 ;  /* 0x00007610ff6c7816 */ /* 0x000fe2000000006c */
[----:B------:R0:W-:Y:S02]  /*63f0*/  STS.U16 [R110+UR6+0x2180], R107 ;  /* 0x0021806b6e007988 */ /* 0x0001e40008000406 */
[----:B0-----:R-:W-:Y:S02]  /*6400*/  PRMT R107, RZ, 0x7610, R107 ;  /* 0x00007610ff6b7816 */ /* 0x001fe4000000006b */
[----:B------:R0:W-:Y:S02]  /*6410*/  STS.U16 [R110+UR6+0x2580], R106 ;  /* 0x0025806a6e007988 */ /* 0x0001e40008000406 */
[----:B0-----:R-:W-:Y:S02]  /*6420*/  PRMT R106, RZ, 0x7610, R106 ;  /* 0x00007610ff6a7816 */ /* 0x001fe4000000006a */
[----:B------:R0:W-:Y:S02]  /*6430*/  STS.U16 [R110+UR6+0x2980], R105 ;  /* 0x002980696e007988 */ /* 0x0001e40008000406 */
[----:B0-----:R-:W-:Y:S01]  /*6440*/  PRMT R105, RZ, 0x7610, R105 ;  /* 0x00007610ff697816 */ /* 0x001fe20000000069 */
[----:B--2---:R-:W-:-:S05]  /*6450*/  IMAD.X R17, R244, 0x1, R0, P1 ;  /* 0x00000001f4117824 */ /* 0x004fca00008e0600 */
[----:B------:R3:W2:Y:S02]  /*6460*/  @!P0 LDG.E.U16 R109, desc[UR10][R16.64] ;  /* 0x0000000a106d8981 */ /* 0x0006a4000c1e1500 */
[----:B---3--:R-:W-:-:S05]  /*6470*/  IADD3 R16, P1, PT, R6, R2, RZ ;  /* 0x0000000206107210 */ /* 0x008fca0007f3e0ff */
[----:B------:R-:W-:-:S05]  /*6480*/  IMAD.X R17, R238, 0x1, R0, P1 ;  /* 0x00000001ee117824 */ /* 0x000fca00008e0600 */
[----:B------:R0:W3:Y:S02]  /*6490*/  @!P0 LDG.E.U16 R40, desc[UR10][R16.64] ;  /* 0x0000000a10288981 */ /* 0x0000e4000c1e1500 */
[----:B0-----:R-:W-:-:S05]  /*64a0*/  IADD3 R16, P1, PT, R26, R2, RZ ;  /* 0x000000021a107210 */ /* 0x001fca0007f3e0ff */
[----:B------:R-:W-:-:S05]  /*64b0*/  IMAD.X R17, R24, 0x1, R0, P1 ;  /* 0x0000000118117824 */ /* 0x000fca00008e0600 */
[----:B------:R0:W2:Y:S02]  /*64c0*/  @!P0 LDG.E.U16 R108, desc[UR10][R16.64] ;  /* 0x0000000a106c8981 */ /* 0x0000a4000c1e1500 */
[----:B0-----:R-:W-:-:S05]  /*64d0*/  IADD3 R16, P1, PT, R5, R2, RZ ;  /* 0x0000000205107210 */ /* 0x001fca0007f3e0ff */
[----:B------:R-:W-:-:S05]  /*64e0*/  IMAD.X R17, R251, 0x1, R0, P1 ;  /* 0x00000001fb117824 */ /* 0x000fca00008e0600 */
[----:B------:R0:W2:Y:S02]  /*64f0*/  @!P0 LDG.E.U16 R107, desc[UR10][R16.64] ;  /* 0x0000000a106b8981 */ /* 0x0000a4000c1e1500 */
[----:B0-----:R-:W-:Y:S02]  /*6500*/  IADD3 R16, P1, PT, R248, R2, RZ ;  /* 0x00000002f8107210 */ /* 0x001fe40007f3e0ff */
[----:B------:R0:W-:Y:S03]  /*6510*/  STL [R1+0x130], R244 ;  /* 0x000130f401007387 */ /* 0x0001e60000100800 */
[----:B------:R-:W-:-:S05]  /*6520*/  IMAD.X R17, R234, 0x1, R0, P1 ;  /* 0x00000001ea117824 */ /* 0x000fca00008e0600 */
[----:B------:R1:W2:Y:S04]  /*6530*/  @!P0 LDG.E.U16 R106, desc[UR10][R16.64] ;  /* 0x0000000a106a8981 */ /* 0x0002a8000c1e1500 */
[----:B0-----:R-:W2:Y:S04]  /*6540*/  LDL.LU R244, [R1+0xc4] ;  /* 0x0000c40001f47983 */ /* 0x001ea80000300800 */
[----:B------:R0:W-:Y:S01]  /*6550*/  STL [R1+0x134], R6 ;  /* 0x0001340601007387 */ /* 0x0001e20000100800 */
[----:B-1----:R-:W-:-:S03]  /*6560*/  IADD3 R16, P1, PT, R232, R2, RZ ;  /* 0x00000002e8107210 */ /* 0x002fc60007f3e0ff */
[----:B------:R-:W-:Y:S02]  /*6570*/  STL [R1+0x138], R238 ;  /* 0x000138ee01007387 */ /* 0x000fe40000100800 */
[----:B------:R-:W-:Y:S02]  /*6580*/  IMAD.X R17, R230, 0x1, R0, P1 ;  /* 0x00000001e6117824 */ /* 0x000fe400008e0600 */
[----:B------:R-:W2:Y:S04]  /*6590*/  LDL R5, [R1+0x58] ;  /* 0x0000580001057983 */ /* 0x000ea80000100800 */
[----:B0-----:R-:W2:Y:S04]  /*65a0*/  LDL R6, [R1+0xdc] ;  /* 0x0000dc0001067983 */ /* 0x001ea80000100800 */
[----:B------:R-:W-:Y:S04]  /*65b0*/  STL [R1+0x148], R251 ;  /* 0x000148fb01007387 */ /* 0x000fe80000100800 */
[----:B------:R-:W-:Y:S04]  /*65c0*/  STL [R1+0x154], R248 ;  /* 0x000154f801007387 */ /* 0x000fe80000100800 */
[----:B------:R-:W-:Y:S04]  /*65d0*/  STL [R1+0x158], R234 ;  /* 0x000158ea01007387 */ /* 0x000fe80000100800 */
[----:B------:R-:W-:Y:S04]  /*65e0*/  STL [R1+0x168], R232 ;  /* 0x000168e801007387 */ /* 0x000fe80000100800 */
[----:B------:R4:W3:Y:S04]  /*65f0*/  @!P0 LDG.E.U16 R105, desc[UR10][R16.64] ;  /* 0x0000000a10698981 */ /* 0x0008e8000c1e1500 */
[----:B------:R-:W-:Y:S01]  /*6600*/  STL [R1+0x16c], R230 ;  /* 0x00016ce601007387 */ /* 0x000fe20000100800 */
[----:B----4-:R-:W-:-:S03]  /*6610*/  IADD3 R16, P1, PT, R4, R2, RZ ;  /* 0x0000000204107210 */ /* 0x010fc60007f3e0ff */
[----:B------:R-:W4:Y:S04]  /*6620*/  LDL R4, [R1+0x34] ;  /* 0x0000340001047983 */ /* 0x000f280000100800 */
[----:B------:R-:W3:Y:S04]  /*6630*/  LDL.LU R190, [R1+0x40] ;  /* 0x0000400001be7983 */ /* 0x000ee80000300800 */
[----:B------:R0:W-:Y:S04]  /*6640*/  STL [R1+0x170], R224 ;  /* 0x000170e001007387 */ /* 0x0001e80000100800 */
[----:B------:R-:W-:Y:S04]  /*6650*/  STL [R1+0x178], R218 ;  /* 0x000178da01007387 */ /* 0x000fe80000100800 */
[----:B------:R-:W-:Y:S04]  /*6660*/  STL [R1+0x17c], R217 ;  /* 0x00017cd901007387 */ /* 0x000fe80000100800 */
[----:B------:R-:W-:Y:S04]  /*6670*/  STL [R1+0x184], R213 ;  /* 0x000184d501007387 */ /* 0x000fe80000100800 */
[----:B------:R-:W-:Y:S04]  /*6680*/  STL [R1+0x188], R212 ;  /* 0x000188d401007387 */ /* 0x000fe80000100800 */
[----:B------:R-:W-:Y:S04]  /*6690*/  STL [R1+0x13c], R247 ;  /* 0x00013cf701007387 */ /* 0x000fe80000100800 */
[----:B------:R-:W4:Y:S04]  /*66a0*/  LDL R24, [R1+0x14] ;  /* 0x0000140001187983 */ /* 0x000f280000100800 */
[----:B------:R-:W4:Y:S04]  /*66b0*/  LDL.LU R113, [R1+0x10c] ;  /* 0x00010c0001717983 */ /* 0x000f280000300800 */
[----:B------:R-:W4:Y:S04]  /*66c0*/  LDL.LU R26, [R1+0x20] ;  /* 0x00002000011a7983 */ /* 0x000f280000300800 */
[----:B------:R-:W4:Y:S01]  /*66d0*/  LDL.LU R27, [R1+0xb8] ;  /* 0x0000b800011b7983 */ /* 0x000f220000300800 */
[----:B------:R-:W-:-:S03]  /*66e0*/  IMAD.X R17, R224, 0x1, R0, P1 ;  /* 0x00000001e0117824 */ /* 0x000fc600008e0600 */
[----:B------:R1:W-:Y:S04]  /*66f0*/  STS.U16 [R110+UR6+0x2d80], R104 ;  /* 0x002d80686e007988 */ /* 0x0003e80008000406 */
[----:B0-----:R-:W4:Y:S04]  /*6700*/  LDL.LU R224, [R1+0x7c] ;  /* 0x00007c0001e07983 */ /* 0x001f280000300800 */
[----:B------:R-:W4:Y:S01]  /*6710*/  LDL.LU R230, [R1+0x74] ;  /* 0x0000740001e67983 */ /* 0x000f220000300800 */
[----:B-1----:R-:W-:Y:S02]  /*6720*/  PRMT R104, RZ, 0x7610, R104 ;  /* 0x00007610ff687816 */ /* 0x002fe40000000068 */
[----:B------:R-:W-:Y:S01]  /*6730*/  LOP3.LUT R110, R101, 0x40, RZ, 0x3c, !PT ;  /* 0x00000040656e7812 */ /* 0x000fe200078e3cff */
[----:B------:R-:W4:Y:S04]  /*6740*/  LDL.LU R232, [R1+0x78] ;  /* 0x0000780001e87983 */ /* 0x000f280000300800 */
[----:B------:R0:W4:Y:S04]  /*6750*/  @!P0 LDG.E.U16 R104, desc[UR10][R16.64] ;  /* 0x0000000a10688981 */ /* 0x000128000c1e1500 */
[----:B------:R1:W-:Y:S01]  /*6760*/  STS.U16 [R110+UR6+0x2200], R103 ;  /* 0x002200676e007988 */ /* 0x0003e20008000406 */
[----:B0-----:R-:W-:-:S02]  /*6770*/  IADD3 R16, P1, PT, R218, R2, RZ ;  /* 0x00000002da107210 */ /* 0x001fc40007f3e0ff */
[----:B-1----:R-:W-:-:S03]  /*6780*/  PRMT R103, RZ, 0x7610, R103 ;  /* 0x00007610ff677816 */ /* 0x002fc60000000067 */
[----:B------:R-:W-:Y:S01]  /*6790*/  IMAD.X R17, R217, 0x1, R0, P1 ;  /* 0x00000001d9117824 */ /* 0x000fe200008e0600 */
[----:B------:R0:W-:Y:S04]  /*67a0*/  STS.U16 [R110+UR6+0x2600], R102 ;  /* 0x002600666e007988 */ /* 0x0001e80008000406 */
[----:B------:R1:W4:Y:S01]  /*67b0*/  @!P0 LDG.E.U16 R103, desc[UR10][R16.64] ;  /* 0x0000000a10678981 */ /* 0x000322000c1e1500 */
[----:B0-----:R-:W-:Y:S02]  /*67c0*/  PRMT R102, RZ, 0x7610, R102 ;  /* 0x00007610ff667816 */ /* 0x001fe40000000066 */
[----:B-1----:R-:W-:-:S05]  /*67d0*/  IADD3 R16, P1, PT, R213, R2, RZ ;  /* 0x00000002d5107210 */ /* 0x002fca0007f3e0ff */
[----:B------:R-:W-:Y:S01]  /*67e0*/  IMAD.X R17, R212, 0x1, R0, P1 ;  /* 0x00000001d4117824 */ /* 0x000fe200008e0600 */
[----:B------:R0:W-:Y:S04]  /*67f0*/  STS.U16 [R110+UR6+0x2a00], R100 ;  /* 0x002a00646e007988 */ /* 0x0001e80008000406 */
[----:B------:R2:W4:Y:S01]  /*6800*/  @!P0 LDG.E.U16 R102, desc[UR10][R16.64] ;  /* 0x0000000a10668981 */ /* 0x000522000c1e1500 */
[----:B0-----:R-:W-:-:S03]  /*6810*/  PRMT R100, RZ, 0x7610, R100 ;  /* 0x00007610ff647816 */ /* 0x001fc60000000064 */
[----:B------:R0:W-:Y:S02]  /*6820*/  STS.U16 [R110+UR6+0x2e00], R93 ;  /* 0x002e005d6e007988 */ /* 0x0001e40008000406 */
[----:B0-----:R-:W-:Y:S02]  /*6830*/  PRMT R93, RZ, 0x7610, R93 ;  /* 0x00007610ff5d7816 */ /* 0x001fe4000000005d */
[----:B------:R-:W-:-:S05]  /*6840*/  LOP3.LUT R110, R101, 0x50, RZ, 0x3c, !PT ;  /* 0x00000050656e7812 */ /* 0x000fca00078e3cff */
[----:B------:R0:W-:Y:S02]  /*6850*/  STS.U16 [R110+UR6+0x2280], R92 ;  /* 0x0022805c6e007988 */ /* 0x0001e40008000406 */
[----:B0-----:R-:W-:Y:S02]  /*6860*/  PRMT R92, RZ, 0x7610, R92 ;  /* 0x00007610ff5c7816 */ /* 0x001fe4000000005c */
[----:B--2---:R-:W-:-:S05]  /*6870*/  IADD3 R16, P1, PT, R6, R2, RZ ;  /* 0x0000000206107210 */ /* 0x004fca0007f3e0ff */
[----:B------:R-:W-:-:S05]  /*6880*/  IMAD.X R17, R5, 0x1, R0, P1 ;  /* 0x0000000105117824 */ /* 0x000fca00008e0600 */
[----:B------:R3:W2:Y:S02]  /*6890*/  @!P0 LDG.E.U16 R100, desc[UR10][R16.64] ;  /* 0x0000000a10648981 */ /* 0x0006a4000c1e1500 */
[----:B---3--:R-:W-:-:S05]  /*68a0*/  IADD3 R16, P1, PT, R190, R2, RZ ;  /* 0x00000002be107210 */ /* 0x008fca0007f3e0ff */
[----:B------:R-:W-:-:S05]  /*68b0*/  IMAD.X R17, R247, 0x1, R0, P1 ;  /* 0x00000001f7117824 */ /* 0x000fca00008e0600 */
[----:B------:R4:W3:Y:S02]  /*68c0*/  @!P0 LDG.E.U16 R93, desc[UR10][R16.64] ;  /* 0x0000000a105d8981 */ /* 0x0008e4000c1e1500 */
[----:B----4-:R-:W-:Y:S02]  /*68d0*/  IADD3 R16, P1, PT, R4, R2, RZ ;  /* 0x0000000204107210 */ /* 0x010fe40007f3e0ff */
[----:B------:R-:W4:Y:S04]  /*68e0*/  LDL.LU R4, [R1+0xe8] ;  /* 0x0000e80001047983 */ /* 0x000f280000300800 */
[----:B------:R-:W2:Y:S04]  /*68f0*/  LDL.LU R5, [R1+0x80] ;  /* 0x0000800001057983 */ /* 0x000ea80000300800 */
[----:B------:R-:W2:Y:S04]  /*6900*/  LDL.LU R234, [R1+0x84] ;  /* 0x0000840001ea7983 */ /* 0x000ea80000300800 */
[----:B------:R-:W2:Y:S04]  /*6910*/  LDL.LU R248, [R1+0xec] ;  /* 0x0000ec0001f87983 */ /* 0x000ea80000300800 */
[----:B------:R-:W2:Y:S04]  /*6920*/  LDL.LU R251, [R1+0x30] ;  /* 0x0000300001fb7983 */ /* 0x000ea80000300800 */
[----:B------:R-:W2:Y:S04]  /*6930*/  LDL.LU R247, [R1+0x110] ;  /* 0x0001100001f77983 */ /* 0x000ea80000300800 */
[----:B------:R-:W2:Y:S04]  /*6940*/  LDL.LU R238, [R1+0xa4] ;  /* 0x0000a40001ee7983 */ /* 0x000ea80000300800 */
[----:B------:R-:W2:Y:S01]  /*6950*/  LDL.LU R6, [R1+0xfc] ;  /* 0x0000fc0001067983 */ /* 0x000ea20000300800 */
[----:B------:R-:W-:-:S03]  /*6960*/  IMAD.X R17, R245, 0x1, R0, P1 ;  /* 0x00000001f5117824 */ /* 0x000fc600008e0600 */
[----:B------:R0:W-:Y:S04]  /*6970*/  STL [R1+0x140], R245 ;  /* 0x000140f501007387 */ /* 0x0001e80000100800 */
[----:B------:R1:W3:Y:S04]  /*6980*/  @!P0 LDG.E.U16 R92, desc[UR10][R16.64] ;  /* 0x0000000a105c8981 */ /* 0x0002e8000c1e1500 */
[----:B0-----:R-:W3:Y:S01]  /*6990*/  LDL.LU R245, [R1+0x98] ;  /* 0x0000980001f57983 */ /* 0x001ee20000300800 */
[----:B-1----:R-:W-:-:S03]  /*69a0*/  IADD3 R16, P1, PT, R113, R2, RZ ;  /* 0x0000000271107210 */ /* 0x002fc60007f3e0ff */
[----:B------:R0:W-:Y:S02]  /*69b0*/  STL [R1+0x144], R244 ;  /* 0x000144f401007387 */ /* 0x0001e40000100800 */
[----:B------:R-:W-:Y:S02]  /*69c0*/  IMAD.X R17, R244, 0x1, R0, P1 ;  /* 0x00000001f4117824 */ /* 0x000fe400008e0600 */
[----:B0-----:R-:W4:Y:S04]  /*69d0*/  LDL.LU R244, [R1] ;  /* 0x0000000001f47983 */ /* 0x001f280000300800 */
[----:B------:R0:W-:Y:S02]  /*69e0*/  STS.U16 [R110+UR6+0x2680], R91 ;  /* 0x0026805b6e007988 */ /* 0x0001e40008000406 */
[----:B0-----:R-:W-:-:S02]  /*69f0*/  PRMT R91, RZ, 0x7610, R91 ;  /* 0x00007610ff5b7816 */ /* 0x001fc4000000005b */
[----:B------:R0:W-:Y:S04]  /*6a00*/  STS.U16 [R110+UR6+0x2a80], R90 ;  /* 0x002a805a6e007988 */ /* 0x0001e80008000406 */
[----:B------:R1:W4:Y:S01]  /*6a10*/  @!P0 LDG.E.U16 R91, desc[UR10][R16.64] ;  /* 0x0000000a105b8981 */ /* 0x000322000c1e1500 */
[----:B0-----:R-:W-:Y:S02]  /*6a20*/  PRMT R90, RZ, 0x7610, R90 ;  /* 0x00007610ff5a7816 */ /* 0x001fe4000000005a */
[----:B-1----:R-:W-:-:S05]  /*6a30*/  IADD3 R16, P1, PT, R27, R2, RZ ;  /* 0x000000021b107210 */ /* 0x002fca0007f3e0ff */
[----:B------:R-:W-:-:S05]  /*6a40*/  IMAD.X R17, R26, 0x1, R0, P1 ;  /* 0x000000011a117824 */ /* 0x000fca00008e0600 */
[----:B------:R0:W4:Y:S02]  /*6a50*/  @!P0 LDG.E.U16 R90, desc[UR10][R16.64] ;  /* 0x0000000a105a8981 */ /* 0x000124000c1e1500 */
[----:B0-----:R-:W-:Y:S02]  /*6a60*/  IADD3 R16, P1, PT, R24, R2, RZ ;  /* 0x0000000218107210 */ /* 0x001fe40007f3e0ff */
[----:B------:R-:W4:Y:S04]  /*6a70*/  LDL R24, [R1+0x54] ;  /* 0x0000540001187983 */ /* 0x000f280000100800 */
[----:B------:R-:W4:Y:S04]  /*6a80*/  LDL.LU R192, [R1+0xc0] ;  /* 0x0000c00001c07983 */ /* 0x000f280000300800 */
[----:B------:R-:W4:Y:S04]  /*6a90*/  LDL.LU R212, [R1+0x60] ;  /* 0x0000600001d47983 */ /* 0x000f280000300800 */
[----:B------:R-:W4:Y:S01]  /*6aa0*/  LDL.LU R213, [R1+0xe0] ;  /* 0x0000e00001d57983 */ /* 0x000f220000300800 */
[----:B------:R-:W-:-:S03]  /*6ab0*/  IMAD.X R17, R241, 0x1, R0, P1 ;  /* 0x00000001f1117824 */ /* 0x000fc600008e0600 */
[----:B------:R0:W-:Y:S04]  /*6ac0*/  STS.U16 [R110+UR6+0x2e80], R89 ;  /* 0x002e80596e007988 */ /* 0x0001e80008000406 */
[----:B------:R-:W4:Y:S04]  /*6ad0*/  LDL.LU R217, [R1+0x68] ;  /* 0x0000680001d97983 */ /* 0x000f280000300800 */
[----:B------:R-:W4:Y:S01]  /*6ae0*/  LDL.LU R218, [R1+0xe4] ;  /* 0x0000e40001da7983 */ /* 0x000f220000300800 */
[----:B0-----:R-:W-:Y:S02]  /*6af0*/  PRMT R89, RZ, 0x7610, R89 ;  /* 0x00007610ff597816 */ /* 0x001fe40000000059 */
[----:B------:R-:W-:Y:S01]  /*6b00*/  LOP3.LUT R110, R101, 0x60, RZ, 0x3c, !PT ;  /* 0x00000060656e7812 */ /* 0x000fe200078e3cff */
[----:B------:R0:W-:Y:S04]  /*6b10*/  STL [R1+0x14c], R241 ;  /* 0x00014cf101007387 */ /* 0x0001e80000100800 */
[----:B------:R2:W4:Y:S04]  /*6b20*/  @!P0 LDG.E.U16 R89, desc[UR10][R16.64] ;  /* 0x0000000a10598981 */ /* 0x000528000c1e1500 */
[----:B------:R1:W-:Y:S04]  /*6b30*/  STS.U16 [R110+UR6+0x2300], R88 ;  /* 0x002300586e007988 */ /* 0x0003e80008000406 */
[----:B0-----:R-:W4:Y:S01]  /*6b40*/  LDL.LU R241, [R1+0xf0] ;  /* 0x0000f00001f17983 */ /* 0x001f220000300800 */
[----:B-1----:R-:W-:-:S03]  /*6b50*/  PRMT R88, RZ, 0x7610, R88 ;  /* 0x00007610ff587816 */ /* 0x002fc60000000058 */
[----:B------:R0:W-:Y:S04]  /*6b60*/  STS.U16 [R110+UR6+0x2700], R83 ;  /* 0x002700536e007988 */ /* 0x0001e80008000406 */
[----:B------:R1:W-:Y:S04]  /*6b70*/  STS.U16 [R110+UR6+0x2b00], R82 ;  /* 0x002b00526e007988 */ /* 0x0003e80008000406 */
[----:B------:R1:W-:Y:S01]  /*6b80*/  STS.U16 [R110+UR6+0x2f00], R55 ;  /* 0x002f00376e007988 */ /* 0x0003e20008000406 */
[----:B0-----:R-:W-:Y:S02]  /*6b90*/  PRMT R83, RZ, 0x7610, R83 ;  /* 0x00007610ff537816 */ /* 0x001fe40000000053 */
[----:B-1----:R-:W-:-:S02]  /*6ba0*/  PRMT R82, RZ, 0x7610, R82 ;  /* 0x00007610ff527816 */ /* 0x002fc40000000052 */
[----:B------:R-:W-:-:S05]  /*6bb0*/  LOP3.LUT R55, R101, 0x70, RZ, 0x3c, !PT ;  /* 0x0000007065377812 */ /* 0x000fca00078e3cff */
[----:B------:R0:W-:Y:S02]  /*6bc0*/  STS.U16 [R55+UR6+0x2780], R42 ;  /* 0x0027802a37007988 */ /* 0x0001e40008000406 */
[----:B0-----:R-:W-:Y:S02]  /*6bd0*/  PRMT R42, RZ, 0x7610, R42 ;  /* 0x00007610ff2a7816 */ /* 0x001fe4000000002a */
[----:B------:R0:W-:Y:S02]  /*6be0*/  STS.U16 [R55+UR6+0x2b80], R43 ;  /* 0x002b802b37007988 */ /* 0x0001e40008000406 */
[----:B0-----:R-:W-:Y:S02]  /*6bf0*/  PRMT R43, RZ, 0x7610, R43 ;  /* 0x00007610ff2b7816 */ /* 0x001fe4000000002b */
[----:B------:R0:W-:Y:S02]  /*6c00*/  STS.U16 [R55+UR6+0x2f80], R41 ;  /* 0x002f802937007988 */ /* 0x0001e40008000406 */
[----:B0-----:R-:W-:-:S02]  /*6c10*/  PRMT R41, RZ, 0x7610, R41 ;  /* 0x00007610ff297816 */ /* 0x001fc40000000029 */
[----:B--2---:R-:W-:Y:S01]  /*6c20*/  IADD3 R16, P1, PT, R6, R2, RZ ;  /* 0x0000000206107210 */ /* 0x004fe20007f3e0ff */
[----:B------:R0:W-:Y:S04]  /*6c30*/  STL [R1+0x150], R6 ;  /* 0x0001500601007387 */ /* 0x0001e80000100800 */
[----:B------:R-:W-:-:S05]  /*6c40*/  IMAD.X R17, R238, 0x1, R0, P1 ;  /* 0x00000001ee117824 */ /* 0x000fca00008e0600 */
[----:B------:R3:W2:Y:S04]  /*6c50*/  @!P0 LDG.E.U16 R88, desc[UR10][R16.64] ;  /* 0x0000000a10588981 */ /* 0x0006a8000c1e1500 */
[----:B0-----:R-:W2:Y:S04]  /*6c60*/  LDL.LU R6, [R1+0x8c] ;  /* 0x00008c0001067983 */ /* 0x001ea80000300800 */
[----:B------:R0:W-:Y:S01]  /*6c70*/  STL [R1+0x174], R238 ;  /* 0x000174ee01007387 */ /* 0x0001e20000100800 */
[----:B---3--:R-:W-:-:S03]  /*6c80*/  IADD3 R16, P1, PT, R245, R2, RZ ;  /* 0x00000002f5107210 */ /* 0x008fc60007f3e0ff */
[----:B0-----:R-:W3:Y:S02]  /*6c90*/  LDL.LU R238, [R1+0x3c] ;  /* 0x00003c0001ee7983 */ /* 0x001ee40000300800 */
[----:B----4-:R-:W-:Y:S02]  /*6ca0*/  IMAD.X R17, R244, 0x1, R0, P1 ;  /* 0x00000001f4117824 */ /* 0x010fe400008e0600 */
[----:B------:R0:W-:Y:S04]  /*6cb0*/  STL [R1+0x180], R245 ;  /* 0x000180f501007387 */ /* 0x0001e80000100800 */
[----:B------:R1:W4:Y:S04]  /*6cc0*/  @!P0 LDG.E.U16 R83, desc[UR10][R16.64] ;  /* 0x0000000a10538981 */ /* 0x000328000c1e1500 */
[----:B0-----:R-:W2:Y:S04]  /*6cd0*/  LDL.LU R245, [R1+0xcc] ;  /* 0x0000cc0001f57983 */ /* 0x001ea80000300800 */
[----:B------:R0:W-:Y:S04]  /*6ce0*/  STL [R1+0x18c], R244 ;  /* 0x00018cf401007387 */ /* 0x0001e80000100800 */
[----:B0-----:R-:W4:Y:S04]  /*6cf0*/  LDL.LU R244, [R1+0x5c] ;  /* 0x00005c0001f47983 */ /* 0x001f280000300800 */
[----:B------:R-:W4:Y:S04]  /*6d00*/  LDL.LU R227, [R1+0x6c] ;  /* 0x00006c0001e37983 */ /* 0x000f280000300800 */
        /* <DEDUP_REMOVED lines=15> */
[----:B------:R-:W4:Y:S01]  /*6e00*/  LDL.LU R200, [R1+0xa0] ;  /* 0x0000a00001c87983 */ /* 0x000f220000300800 */
[----:B-1----:R-:W-:-:S05]  /*6e10*/  IADD3 R16, P1, PT, R250, R2, RZ ;  /* 0x00000002fa107210 */ /* 0x002fca0007f3e0ff */
[----:B------:R-:W-:-:S05]  /*6e20*/  IMAD.X R17, R235, 0x1, R0, P1 ;  /* 0x00000001eb117824 */ /* 0x000fca00008e0600 */
[----:B------:R0:W4:Y:S02]  /*6e30*/  @!P0 LDG.E.U16 R82, desc[UR10][R16.64] ;  /* 0x0000000a10528981 */ /* 0x000124000c1e1500 */
[----:B0-----:R-:W-:-:S05]  /*6e40*/  IADD3 R16, P1, PT, R248, R2, RZ ;  /* 0x00000002f8107210 */ /* 0x001fca0007f3e0ff */
[----:B------:R-:W-:-:S05]  /*6e50*/  IMAD.X R17, R234, 0x1, R0, P1 ;  /* 0x00000001ea117824 */ /* 0x000fca00008e0600 */
[----:B------:R0:W4:Y:S02]  /*6e60*/  @!P0 LDG.E.U16 R42, desc[UR10][R16.64] ;  /* 0x0000000a102a8981 */ /* 0x000124000c1e1500 */
[----:B0-----:R-:W-:-:S05]  /*6e70*/  IADD3 R16, P1, PT, R229, R2, RZ ;  /* 0x00000002e5107210 */ /* 0x001fca0007f3e0ff */
[----:B------:R-:W-:-:S05]  /*6e80*/  IMAD.X R17, R226, 0x1, R0, P1 ;  /* 0x00000001e2117824 */ /* 0x000fca00008e0600 */
[----:B------:R0:W4:Y:S02]  /*6e90*/  @!P0 LDG.E.U16 R43, desc[UR10][R16.64] ;  /* 0x0000000a102b8981 */ /* 0x000124000c1e1500 */
[----:B0-----:R-:W-:-:S05]  /*6ea0*/  IADD3 R16, P1, PT, R223, R2, RZ ;  /* 0x00000002df107210 */ /* 0x001fca0007f3e0ff */
        /* <DEDUP_REMOVED lines=8> */
[----:B0-----:R-:W-:Y:S02]  /*6f30*/  PRMT R54, RZ, 0x7610, R54 ;  /* 0x00007610ff367816 */ /* 0x001fe40000000036 */
[----:B-1----:R-:W-:-:S05]  /*6f40*/  IADD3 R16, P1, PT, R213, R2, RZ ;  /* 0x00000002d5107210 */ /* 0x002fca0007f3e0ff */
[----:B------:R-:W-:-:S05]  /*6f50*/  IMAD.X R17, R212, 0x1, R0, P1 ;  /* 0x00000001d4117824 */ /* 0x000fca00008e0600 */
[----:B------:R0:W4:Y:S02]  /*6f60*/  @!P0 LDG.E.U16 R54, desc[UR10][R16.64] ;  /* 0x0000000a10368981 */ /* 0x000124000c1e1500 */
[----:B0-----:R-:W-:Y:S02]  /*6f70*/  IADD3 R16, P1, PT, R24, R2, RZ ;  /* 0x0000000218107210 */ /* 0x001fe40007f3e0ff */
[----:B------:R-:W4:Y:S04]  /*6f80*/  LDL.LU R24, [R1+0xc8] ;  /* 0x0000c80001187983 */ /* 0x000f280000300800 */
[----:B------:R-:W4:Y:S01]  /*6f90*/  LDL.LU R201, [R1+0x64] ;  /* 0x0000640001c97983 */ /* 0x000f220000300800 */
[----:B------:R-:W-:Y:S01]  /*6fa0*/  PRMT R55, RZ, 0x7610, R55 ;  /* 0x00007610ff377816 */ /* 0x000fe20000000037 */
[----:B------:R-:W-:-:S05]  /*6fb0*/  IMAD.X R17, R208, 0x1, R0, P1 ;  /* 0x00000001d0117824 */ /* 0x000fca00008e0600 */
[----:B------:R3:W4:Y:S04]  /*6fc0*/  @!P0 LDG.E.U16 R55, desc[UR10][R16.64] ;  /* 0x0000000a10378981 */ /* 0x000728000c1e1500 */
[----:B------:R0:W-:Y:S04]  /*6fd0*/  STS.U16 [R101+UR6], R15 ;  /* 0x0000000f65007988 */ /* 0x0001e80008000406 */
[----:B------:R1:W-:Y:S01]  /*6fe0*/  STS.U16 [R101+UR6+0x200], R18 ;  /* 0x0002001265007988 */ /* 0x0003e20008000406 */
[----:B0-----:R-:W-:-:S03]  /*6ff0*/  PRMT R15, RZ, 0x7610, R15 ;  /* 0x00007610ff0f7816 */ /* 0x001fc6000000000f */
[----:B------:R2:W-:Y:S04]  /*7000*/  STS.U16 [R101+UR6+0x1e00], R19 ;  /* 0x001e001365007988 */ /* 0x0005e80008000406 */
[----:B------:R-:W-:Y:S04]  /*7010*/  STS.U16 [R101+UR6+0x600], R80 ;  /* 0x0006005065007988 */ /* 0x000fe80008000406 */
[----:B------:R-:W-:Y:S01]  /*7020*/  STS.U16 [R101+UR6+0x400], R81 ;  /* 0x0004005165007988 */ /* 0x000fe20008000406 */
[----:B---3--:R-:W-:-:S05]  /*7030*/  IADD3 R16, P1, PT, R238, R2, RZ ;  /* 0x00000002ee107210 */ /* 0x008fca0007f3e0ff */
[----:B------:R-:W-:Y:S01]  /*7040*/  IMAD.X R17, R246, 0x1, R0, P1 ;  /* 0x00000001f6117824 */ /* 0x000fe200008e0600 */
[----:B-1----:R-:W-:-:S04]  /*7050*/  IADD3 R18, P1, PT, R247, R2, RZ ;  /* 0x00000002f7127210 */ /* 0x002fc80007f3e0ff */
[----:B------:R0:W3:Y:S01]  /*7060*/  @!P0 LDG.E.U16 R15, desc[UR10][R16.64] ;  /* 0x0000000a100f8981 */ /* 0x0000e2000c1e1500 */
[----:B--2---:R-:W-:Y:S01]  /*7070*/  IMAD.X R19, R245, 0x1, R0, P1 ;  /* 0x00000001f5137824 */ /* 0x004fe200008e0600 */
[----:B0-----:R-:W-:-:S06]  /*7080*/  PRMT R16, RZ, 0x7610, R16 ;  /* 0x00007610ff107816 */ /* 0x001fcc0000000010 */
[----:B------:R0:W2:Y:S01]  /*7090*/  @!P0 LDG.E.U16 R16, desc[UR10][R18.64] ;  /* 0x0000000a12108981 */ /* 0x0000a2000c1e1500 */
[----:B------:R-:W-:Y:S02]  /*70a0*/  PRMT R17, RZ, 0x7610, R17 ;  /* 0x00007610ff117816 */ /* 0x000fe40000000011 */
[-C--:B0-----:R-:W-:Y:S01]  /*70b0*/  IADD3 R18, P1, PT, R192, R2.reuse, RZ ;  /* 0x00000002c0127210 */ /* 0x081fe20007f3e0ff */
[----:B------:R0:W-:Y:S02]  /*70c0*/  STS.U16 [R101+UR6+0xa00], R40 ;  /* 0x000a002865007988 */ /* 0x0001e40008000406 */
[----:B0-----:R-:W-:Y:S02]  /*70d0*/  PRMT R40, RZ, 0x7610, R40 ;  /* 0x00007610ff287816 */ /* 0x001fe40000000028 */
[----:B----4-:R-:W-:Y:S01]  /*70e0*/  IMAD.X R19, R70, 0x1, R0, P1 ;  /* 0x0000000146137824 */ /* 0x010fe200008e0600 */
[----:B------:R-:W-:-:S04]  /*70f0*/  IADD3 R80, P1, PT, R69, R2, RZ ;  /* 0x0000000245507210 */ /* 0x000fc80007f3e0ff */
[----:B------:R0:W4:Y:S01]  /*7100*/  @!P0 LDG.E.U16 R17, desc[UR10][R18.64] ;  /* 0x0000000a12118981 */ /* 0x000122000c1e1500 */
[----:B------:R-:W-:Y:S01]  /*7110*/  IMAD.X R81, R242, 0x1, R0, P1 ;  /* 0x00000001f2517824 */ /* 0x000fe200008e0600 */
[----:B0-----:R-:W-:-:S06]  /*7120*/  PRMT R18, RZ, 0x7610, R18 ;  /* 0x00007610ff127816 */ /* 0x001fcc0000000012 */
[----:B------:R0:W2:Y:S01]  /*7130*/  @!P0 LDG.E.U16 R18, desc[UR10][R80.64] ;  /* 0x0000000a50128981 */ /* 0x0000a2000c1e1500 */
[----:B------:R-:W-:Y:S02]  /*7140*/  PRMT R19, RZ, 0x7610, R19 ;  /* 0x00007610ff137816 */ /* 0x000fe40000000013 */
[----:B0-----:R-:W-:-:S05]  /*7150*/  IADD3 R80, P1, PT, R191, R2, RZ ;  /* 0x00000002bf507210 */ /* 0x001fca0007f3e0ff */
[----:B------:R-:W-:-:S05]  /*7160*/  IMAD.X R81, R110, 0x1, R0, P1 ;  /* 0x000000016e517824 */ /* 0x000fca00008e0600 */
[----:B------:R0:W2:Y:S02]  /*7170*/  @!P0 LDG.E.U16 R19, desc[UR10][R80.64] ;  /* 0x0000000a50138981 */ /* 0x0000a4000c1e1500 */
[----:B0-----:R-:W-:-:S05]  /*7180*/  IADD3 R80, P1, PT, R200, R2, RZ ;  /* 0x00000002c8507210 */ /* 0x001fca0007f3e0ff */
[----:B------:R-:W-:Y:S01]  /*7190*/  IMAD.X R81, R188, 0x1, R0, P1 ;  /* 0x00000001bc517824 */ /* 0x000fe200008e0600 */
[----:B------:R0:W-:Y:S04]  /*71a0*/  STS.U16 [R101+UR6+0xc00], R108 ;  /* 0x000c006c65007988 */ /* 0x0001e80008000406 */
[----:B------:R1:W2:Y:S01]  /*71b0*/  @!P0 LDG.E.U16 R40, desc[UR10][R80.64] ;  /* 0x0000000a50288981 */ /* 0x0002a2000c1e1500 */
[----:B0-----:R-:W-:Y:S02]  /*71c0*/  PRMT R108, RZ, 0x7610, R108 ;  /* 0x00007610ff6c7816 */ /* 0x001fe4000000006c */
[----:B-1----:R-:W-:-:S05]  /*71d0*/  IADD3 R80, P1, PT, R252, R2, RZ ;  /* 0x00000002fc507210 */ /* 0x002fca0007f3e0ff */
        /* <DEDUP_REMOVED lines=97> */
[----:B0-----:R-:W0:Y:S01]  /*77f0*/  S2R R80, SR_TID.X ;  /* 0x0000000000507919 */ /* 0x001e220000002100 */
[----:B------:R-:W-:-:S05]  /*7800*/  IMAD.SHL.U32 R109, R228, 0x2, RZ ;  /* 0x00000002e46d7824 */ /* 0x000fca00078e00ff */
[----:B------:R-:W-:Y:S01]  /*7810*/  LOP3.LUT R109, R109, 0x30, RZ, 0x3c, !PT ;  /* 0x000000306d6d7812 */ /* 0x000fe200078e3cff */
[----:B------:R-:W-:Y:S04]  /*7820*/  STS.U16 [R52+UR6+0x1280], R43 ;  /* 0x0012802b34007988 */ /* 0x000fe80008000406 */
[----:B------:R1:W-:Y:S04]  /*7830*/  STS.U16 [R52+UR6+0x1480], R41 ;  /* 0x0014802934007988 */ /* 0x0003e80008000406 */
[----:B------:R-:W-:Y:S04]  /*7840*/  STS.U16 [R52+UR6+0x1680], R53 ;  /* 0x0016803534007988 */ /* 0x000fe80008000406 */
[----:B------:R-:W-:Y:S04]  /*7850*/  STS.U16 [R52+UR6+0x1880], R54 ;  /* 0x0018803634007988 */ /* 0x000fe80008000406 */
[----:B------:R-:W-:Y:S04]  /*7860*/  STS.U16 [R52+UR6+0x1a80], R55 ;  /* 0x001a803734007988 */ /* 0x000fe80008000406 */
[----:B------:R-:W-:Y:S04]  /*7870*/  STS.U16 [R12+UR6+0x1b00], R8 ;  /* 0x001b00080c007988 */ /* 0x000fe80008000406 */
[----:B------:R-:W-:Y:S01]  /*7880*/  STS.U16 [R12+UR6+0x1d00], R14 ;  /* 0x001d000e0c007988 */ /* 0x000fe20008000406 */
[----:B0-----:R-:W-:-:S03]  /*7890*/  LOP3.LUT R180, R80, 0x7, RZ, 0xc0, !PT ;  /* 0x0000000750b47812 */ /* 0x001fc600078ec0ff */
[----:B------:R-:W-:Y:S04]  /*78a0*/  STS.U16 [R12+UR6+0x1f00], R13 ;  /* 0x001f000d0c007988 */ /* 0x000fe80008000406 */
[----:B---3--:R-:W-:Y:S04]  /*78b0*/  STS.U16 [R12+UR6+0x100], R15 ;  /* 0x0001000f0c007988 */ /* 0x008fe80008000406 */
[----:B--2---:R-:W-:Y:S04]  /*78c0*/  STS.U16 [R12+UR6+0x300], R16 ;  /* 0x000300100c007988 */ /* 0x004fe80008000406 */
[----:B----4-:R-:W-:Y:S04]  /*78d0*/  STS.U16 [R12+UR6+0x500], R17 ;  /* 0x000500110c007988 */ /* 0x010fe80008000406 */
[----:B------:R-:W-:Y:S04]  /*78e0*/  STS.U16 [R12+UR6+0x700], R18 ;  /* 0x000700120c007988 */ /* 0x000fe80008000406 */
[----:B------:R-:W-:Y:S04]  /*78f0*/  STS.U16 [R12+UR6+0x900], R19 ;  /* 0x000900130c007988 */ /* 0x000fe80008000406 */
[----:B------:R-:W-:Y:S04]  /*7900*/  STS.U16 [R12+UR6+0xb00], R40 ;  /* 0x000b00280c007988 */ /* 0x000fe80008000406 */
[----:B------:R0:W-:Y:S04]  /*7910*/  STS.U16 [R12+UR6+0xd00], R108 ;  /* 0x000d006c0c007988 */ /* 0x0001e80008000406 */
[----:B------:R2:W-:Y:S04]  /*7920*/  STS.U16 [R12+UR6+0xf00], R107 ;  /* 0x000f006b0c007988 */ /* 0x0005e80008000406 */
[----:B------:R-:W-:Y:S04]  /*7930*/  STS.U16 [R12+UR6+0x1100], R106 ;  /* 0x0011006a0c007988 */ /* 0x000fe80008000406 */
        /* <DEDUP_REMOVED lines=10> */
[----:B------:R-:W-:Y:S01]  /*79e0*/  STS.U16 [R109+UR6+0x780], R94 ;  /* 0x0007805e6d007988 */ /* 0x000fe20008000406 */
[----:B------:R-:W-:-:S02]  /*79f0*/  IMAD R180, R180, 0x90, RZ ;  /* 0x00000090b4b47824 */ /* 0x000fc400078e02ff */
[C---:B-1----:R-:W-:Y:S01]  /*7a00*/  IMAD.SHL.U32 R41, R80.reuse, 0x2, RZ ;  /* 0x0000000250297824 */ /* 0x042fe200078e00ff */
[----:B------:R-:W-:Y:S01]  /*7a10*/  STS.U16 [R109+UR6+0x980], R93 ;  /* 0x0009805d6d007988 */ /* 0x000fe20008000406 */
[----:B------:R-:W-:-:S03]  /*7a20*/  IMAD.SHL.U32 R80, R80, 0x40, RZ ;  /* 0x0000004050507824 */ /* 0x000fc600078e00ff */
[----:B------:R-:W-:Y:S01]  /*7a30*/  LOP3.LUT R180, R180, 0x10, R41, 0x78, !PT ;  /* 0x00000010b4b47812 */ /* 0x000fe200078e7829 */
[----:B------:R-:W-:Y:S03]  /*7a40*/  STS.U16 [R109+UR6+0xb80], R92 ;  /* 0x000b805c6d007988 */ /* 0x000fe60008000406 */
[----:B------:R-:W-:Y:S01]  /*7a50*/  LOP3.LUT R180, R180, 0x400, R80, 0xf8, !PT ;  /* 0x00000400b4b47812 */ /* 0x000fe200078ef850 */
[----:B------:R-:W-:Y:S01]  /*7a60*/  STS.U16 [R109+UR6+0xd80], R91 ;  /* 0x000d805b6d007988 */ /* 0x000fe20008000406 */
[----:B0-----:R-:W-:-:S03]  /*7a70*/  IMAD.MOV.U32 R108, RZ, RZ, R227 ;  /* 0x000000ffff6c7224 */ /* 0x001fc600078e00e3 */
[----:B------:R-:W-:Y:S01]  /*7a80*/  STS.U16 [R109+UR6+0xf80], R90 ;  /* 0x000f805a6d007988 */ /* 0x000fe20008000406 */
[----:B--2---:R-:W-:-:S03]  /*7a90*/  IMAD.MOV.U32 R107, RZ, RZ, R181 ;  /* 0x000000ffff6b7224 */ /* 0x004fc600078e00b5 */
[----:B------:R-:W-:Y:S04]  /*7aa0*/  STS.U16 [R109+UR6+0x1180], R89 ;  /* 0x001180596d007988 */ /* 0x000fe80008000406 */
[----:B------:R-:W-:Y:S04]  /*7ab0*/  STS.U16 [R109+UR6+0x1380], R88 ;  /* 0x001380586d007988 */ /* 0x000fe80008000406 */
[----:B------:R-:W-:Y:S04]  /*7ac0*/  STS.U16 [R109+UR6+0x1580], R83 ;  /* 0x001580536d007988 */ /* 0x000fe80008000406 */
[----:B------:R-:W-:Y:S04]  /*7ad0*/  STS.U16 [R109+UR6+0x1780], R82 ;  /* 0x001780526d007988 */ /* 0x000fe80008000406 */
[----:B------:R-:W-:Y:S01]  /*7ae0*/  STS.U16 [R109+UR6+0x1980], R42 ;  /* 0x0019802a6d007988 */ /* 0x000fe20008000406 */
[----:B------:R-:W-:Y:S01]  /*7af0*/  BAR.SYNC.DEFER_BLOCKING 0x0 ;  /* 0x0000000000007b1d */ /* 0x000fe20000010000 */
[----:B------:R-:W-:-:S02]  /*7b00*/  LOP3.LUT R181, R180, 0x20, RZ, 0x3c, !PT ;  /* 0x00000020b4b57812 */ /* 0x000fc400078e3cff */
[C---:B------:R-:W-:Y:S02]  /*7b10*/  LOP3.LUT R227, R180.reuse, 0x40, RZ, 0x3c, !PT ;  /* 0x00000040b4e37812 */ /* 0x040fe400078e3cff */
[----:B------:R-:W-:Y:S01]  /*7b20*/  LOP3.LUT R228, R180, 0x60, RZ, 0x3c, !PT ;  /* 0x00000060b4e47812 */ /* 0x000fe200078e3cff */
[----:B------:R-:W-:Y:S04]  /*7b30*/  LDSM.16.MT88.4 R40, [R180+UR6+0x2000] ;  /* 0x00200006b428783b */ /* 0x000fe80008004200 */
[----:B------:R-:W0:Y:S04]  /*7b40*/  LDSM.16.M88.4 R8, [R7+UR8] ;  /* 0x000000080708783b */ /* 0x000e280008000200 */
[----:B------:R-:W1:Y:S04]  /*7b50*/  LDSM.16.MT88.4 R52, [R181+UR6+0x2000] ;  /* 0x00200006b534783b */ /* 0x000e680008004200 */
[----:B------:R-:W2:Y:S04]  /*7b60*/  LDSM.16.MT88.4 R80, [R227+UR6+0x2000] ;  /* 0x00200006e350783b */ /* 0x000ea80008004200 */
[----:B------:R-:W3:Y:S04]  /*7b70*/  LDSM.16.MT88.4 R88, [R228+UR6+0x2000] ;  /* 0x00200006e458783b */ /* 0x000ee80008004200 */
[----:B------:R-:W4:Y:S04]  /*7b80*/  LDSM.16.M88.4 R12, [R7+UR8+0x400] ;  /* 0x00040008070c783b */ /* 0x000f280008000200 */
[----:B------:R-:W3:Y:S04]  /*7b90*/  LDSM.16.M88.4 R100, [R7+UR8+0x1000] ;  /* 0x001000080764783b */ /* 0x000ee80008000200 */
[----:B------:R-:W-:Y:S04]  /*7ba0*/  LDSM.16.M88.4 R16, [R7+UR8+0x800] ;  /* 0x000800080710783b */ /* 0x000fe80008000200 */
[----:B------:R-:W-:Y:S01]  /*7bb0*/  LDSM.16.M88.4 R92, [R7+UR8+0xc00] ;  /* 0x000c0008075c783b */ /* 0x000fe20008000200 */
[-C--:B0-----:R-:W-:Y:S08]  /*7bc0*/  HMMA.16816.F32.BF16 R136, R40, R8.reuse, R136 ;  /* 0x000000082888723c */ /* 0x081ff00000041888 */
[-C--:B-1----:R-:W-:Y:S08]  /*7bd0*/  HMMA.16816.F32.BF16 R148, R52, R8.reuse, R148 ;  /* 0x000000083494723c */ /* 0x082ff00000041894 */
[-C--:B--2---:R-:W-:Y:S08]  /*7be0*/  HMMA.16816.F32.BF16 R184, R80, R8.reuse, R184 ;  /* 0x0000000850b8723c */ /* 0x084ff000000418b8 */
[----:B---3--:R-:W-:Y:S01]  /*7bf0*/  HMMA.16816.F32.BF16 R28, R88, R8, R28 ;  /* 0x00000008581c723c */ /* 0x008fe2000004181c */
[----:B------:R-:W-:-:S02]  /*7c00*/  IMAD.MOV.U32 R9, RZ, RZ, R107 ;  /* 0x000000ffff097224 */ /* 0x000fc400078e006b */
[----:B------:R-:W-:Y:S01]  /*7c10*/  IMAD.MOV.U32 R8, RZ, RZ, R108 ;  /* 0x000000ffff087224 */ /* 0x000fe200078e006c */
[----:B------:R-:W0:Y:S04]  /*7c20*/  LDSM.16.M88.4 R104, [R7+UR8+0x1400] ;  /* 0x001400080768783b */ /* 0x000e280008000200 */
[-C--:B----4-:R-:W-:Y:S08]  /*7c30*/  HMMA.16816.F32.BF16 R132, R40, R12.reuse, R132 ;  /* 0x0000000c2884723c */ /* 0x090ff00000041884 */
[-C--:B------:R-:W-:Y:S08]  /*7c40*/  HMMA.16816.F32.BF16 R152, R52, R12.reuse, R152 ;  /* 0x0000000c3498723c */ /* 0x080ff00000041898 */
[-C--:B------:R-:W-:Y:S08]  /*7c50*/  HMMA.16816.F32.BF16 R20, R80, R12.reuse, R20 ;  /* 0x0000000c5014723c */ /* 0x080ff00000041814 */
[----:B------:R-:W-:Y:S01]  /*7c60*/  HMMA.16816.F32.BF16 R32, R88, R12, R32 ;  /* 0x0000000c5820723c */ /* 0x000fe20000041820 */
[----:B------:R-:W-:-:S02]  /*7c70*/  IMAD.MOV.U32 R12, RZ, RZ, R111 ;  /* 0x000000ffff0c7224 */ /* 0x000fc400078e006f */
[----:B------:R-:W-:Y:S02]  /*7c80*/  IMAD.MOV.U32 R13, RZ, RZ, R110 ;  /* 0x000000ffff0d7224 */ /* 0x000fe400078e006e */
[----:B------:R-:W1:Y:S03]  /*7c90*/  LDSM.16.M88.4 R108, [R7+UR8+0x1800] ;  /* 0x00180008076c783b */ /* 0x000e660008000200 */
[-C--:B------:R-:W-:Y:S08]  /*7ca0*/  HMMA.16816.F32.BF16 R76, R40, R100.reuse, R76 ;  /* 0x00000064284c723c */ /* 0x080ff0000004184c */
[-C--:B------:R-:W-:Y:S08]  /*7cb0*/  HMMA.16816.F32.BF16 R116, R52, R100.reuse, R116 ;  /* 0x000000643474723c */ /* 0x080ff00000041874 */
[-C--:B------:R-:W-:Y:S08]  /*7cc0*/  HMMA.16816.F32.BF16 R168, R80, R100.reuse, R168 ;  /* 0x0000006450a8723c */ /* 0x080ff000000418a8 */
[----:B------:R-:W-:Y:S01]  /*7cd0*/  HMMA.16816.F32.BF16 R144, R88, R100, R144 ;  /* 0x000000645890723c */ /* 0x000fe20000041890 */
[----:B------:R-:W-:-:S02]  /*7ce0*/  IMAD.MOV.U32 R100, RZ, RZ, R13 ;  /* 0x000000ffff647224 */ /* 0x000fc400078e000d */
[----:B------:R-:W-:-:S05]  /*7cf0*/  IMAD.MOV.U32 R13, RZ, RZ, R114 ;  /* 0x000000ffff0d7224 */ /* 0x000fca00078e0072 */
[-C--:B0-----:R-:W-:Y:S08]  /*7d00*/  HMMA.16816.F32.BF16 R44, R40, R104.reuse, R44 ;  /* 0x00000068282c723c */ /* 0x081ff0000004182c */
[-C--:B------:R-:W-:Y:S08]  /*7d10*/  HMMA.16816.F32.BF16 R56, R52, R104.reuse, R56 ;  /* 0x000000683438723c */ /* 0x080ff00000041838 */
[-C--:B------:R-:W-:Y:S08]  /*7d20*/  HMMA.16816.F32.BF16 R172, R80, R104.reuse, R172 ;  /* 0x0000006850ac723c */ /* 0x080ff000000418ac */
[----:B------:R-:W-:Y:S01]  /*7d30*/  HMMA.16816.F32.BF16 R176, R88, R104, R176 ;  /* 0x0000006858b0723c */ /* 0x000fe200000418b0 */
[----:B------:R-:W-:-:S02]  /*7d40*/  IMAD.MOV.U32 R104, RZ, RZ, R12 ;  /* 0x000000ffff687224 */ /* 0x000fc400078e000c */
[----:B------:R-:W-:-:S05]  /*7d50*/  IMAD.MOV.U32 R12, RZ, RZ, R115 ;  /* 0x000000ffff0c7224 */ /* 0x000fca00078e0073 */
[-C--:B-1----:R-:W-:Y:S08]  /*7d60*/  HMMA.16816.F32.BF16 R48, R40, R108.reuse, R48 ;  /* 0x0000006c2830723c */ /* 0x082ff00000041830 */
[-C--:B------:R-:W-:Y:S08]  /*7d70*/  HMMA.16816.F32.BF16 R60, R52, R108.reuse, R60 ;  /* 0x0000006c343c723c */ /* 0x080ff0000004183c */
[-C--:B------:R-:W-:Y:S08]  /*7d80*/  HMMA.16816.F32.BF16 R160, R80, R108.reuse, R160 ;  /* 0x0000006c50a0723c */ /* 0x080ff000000418a0 */
[----:B------:R-:W-:Y:S01]  /*7d90*/  HMMA.16816.F32.BF16 R140, R88, R108, R140 ;  /* 0x0000006c588c723c */ /* 0x000fe2000004188c */
[----:B------:R-:W-:-:S02]  /*7da0*/  IMAD.MOV.U32 R108, RZ, RZ, R113 ;  /* 0x000000ffff6c7224 */ /* 0x000fc400078e0071 */
[----:B------:R-:W-:Y:S02]  /*7db0*/  IMAD.MOV.U32 R109, RZ, RZ, R112 ;  /* 0x000000ffff6d7224 */ /* 0x000fe400078e0070 */
[----:B------:R-:W0:Y:S03]  /*7dc0*/  LDSM.16.M88.4 R112, [R7+UR8+0x1c00] ;  /* 0x001c00080770783b */ /* 0x000e260008000200 */
[C---:B------:R-:W-:Y:S08]  /*7dd0*/  HMMA.16816.F32.BF16 R128, R40.reuse, R16, R128 ;  /* 0x000000102880723c */ /* 0x040ff00000041880 */
[C---:B------:R-:W-:Y:S08]  /*7de0*/  HMMA.16816.F32.BF16 R124, R40.reuse, R92, R124 ;  /* 0x0000005c287c723c */ /* 0x040ff0000004187c */
[----:B0-----:R-:W-:Y:S01]  /*7df0*/  HMMA.16816.F32.BF16 R84, R40, R112, R84 ;  /* 0x000000702854723c */ /* 0x001fe20000041854 */
[----:B------:R-:W-:-:S02]  /*7e00*/  IMAD.MOV.U32 R40, RZ, RZ, R69 ;  /* 0x000000ffff287224 */ /* 0x000fc400078e0045 */
[----:B------:R-:W2:Y:S01]  /*7e10*/  LDL.LU R69, [R1+0x1c4] ;  /* 0x0001c40001457983 */ /* 0x000ea20000300800 */
[----:B------:R-:W-:Y:S02]  /*7e20*/  IMAD.MOV.U32 R41, RZ, RZ, R70 ;  /* 0x000000ffff297224 */ /* 0x000fe400078e0046 */
[----:B------:R-:W-:Y:S01]  /*7e30*/  IMAD.MOV.U32 R42, RZ, RZ, R71 ;  /* 0x000000ffff2a7224 */ /* 0x000fe200078e0047 */
[----:B------:R-:W2:Y:S04]  /*7e40*/  LDL.LU R70, [R1+0x1c0] ;  /* 0x0001c00001467983 */ /* 0x000ea80000300800 */
[----:B------:R-:W2:Y:S01]  /*7e50*/  LDL.LU R71, [R1+0x1bc] ;  /* 0x0001bc0001477983 */ /* 0x000ea20000300800 */
[----:B------:R-:W-:Y:S01]  /*7e60*/  HMMA.16816.F32.BF16 R156, R52, R16, R156 ;  /* 0x00000010349c723c */ /* 0x000fe2000004189c */
[----:B------:R-:W-:-:S02]  /*7e70*/  IMAD.MOV.U32 R43, RZ, RZ, R239 ;  /* 0x000000ffff2b7224 */ /* 0x000fc400078e00ef */
[----:B------:R-:W3:Y:S05]  /*7e80*/  LDL.LU R239, [R1+0x1b8] ;  /* 0x0001b80001ef7983 */ /* 0x000eea0000300800 */
[C---:B------:R-:W-:Y:S08]  /*7e90*/  HMMA.16816.F32.BF16 R120, R52.reuse, R92, R120 ;  /* 0x0000005c3478723c */ /* 0x040ff00000041878 */
[----:B------:R-:W-:Y:S01]  /*7ea0*/  HMMA.16816.F32.BF16 R64, R52, R112, R64 ;  /* 0x000000703440723c */ /* 0x000fe20000041840 */
[----:B------:R-:W-:-:S02]  /*7eb0*/  IMAD.MOV.U32 R53, RZ, RZ, R199 ;  /* 0x000000ffff357224 */ /* 0x000fc400078e00c7 */
[----:B------:R-:W4:Y:S01]  /*7ec0*/  LDL.LU R199, [R1+0x1b4] ;  /* 0x0001b40001c77983 */ /* 0x000f220000300800 */
[----:B------:R-:W-:Y:S02]  /*7ed0*/  IMAD.MOV.U32 R54, RZ, RZ, R240 ;  /* 0x000000ffff367224 */ /* 0x000fe400078e00f0 */
[----:B------:R-:W-:Y:S01]  /*7ee0*/  IMAD.MOV.U32 R55, RZ, RZ, R200 ;  /* 0x000000ffff377224 */ /* 0x000fe200078e00c8 */
[----:B------:R-:W3:Y:S01]  /*7ef0*/  LDL.LU R240, [R1+0x1b0] ;  /* 0x0001b00001f07983 */ /* 0x000ee20000300800 */
[C---:B------:R-:W-:Y:S01]  /*7f00*/  HMMA.16816.F32.BF16 R72, R80.reuse, R16, R72 ;  /* 0x000000105048723c */ /* 0x040fe20000041848 */
[----:B------:R-:W-:Y:S02]  /*7f10*/  IMAD.MOV.U32 R52, RZ, RZ, R24 ;  /* 0x000000ffff347224 */ /* 0x000fe400078e0018 */
[----:B------:R-:W3:Y:S04]  /*7f20*/  LDL.LU R200, [R1+0x1ac] ;  /* 0x0001ac0001c87983 */ /* 0x000ee80000300800 */
[----:B------:R-:W3:Y:S01]  /*7f30*/  LDL.LU R24, [R1+0x1a8] ;  /* 0x0001a80001187983 */ /* 0x000ee20000300800 */
[C---:B------:R-:W-:Y:S08]  /*7f40*/  HMMA.16816.F32.BF16 R164, R80.reuse, R92, R164 ;  /* 0x0000005c50a4723c */ /* 0x040ff000000418a4 */
[----:B--2---:R-:W-:Y:S01]  /*7f50*/  HMMA.16816.F32.BF16 R68, R80, R112, R68 ;  /* 0x000000705044723c */ /* 0x004fe20000041844 */
[----:B------:R-:W-:-:S02]  /*7f60*/  IMAD.MOV.U32 R83, RZ, RZ, R25 ;  /* 0x000000ffff537224 */ /* 0x000fc400078e0019 */
[----:B------:R-:W3:Y:S01]  /*7f70*/  LDL.LU R25, [R1+0x1a4] ;  /* 0x0001a40001197983 */ /* 0x000ee20000300800 */
[----:B------:R-:W-:Y:S02]  /*7f80*/  IMAD.MOV.U32 R82, RZ, RZ, R26 ;  /* 0x000000ffff527224 */ /* 0x000fe400078e001a */
[----:B------:R-:W-:Y:S01]  /*7f90*/  IMAD.MOV.U32 R80, RZ, RZ, R27 ;  /* 0x000000ffff507224 */ /* 0x000fe200078e001b */
[----:B------:R-:W3:Y:S04]  /*7fa0*/  LDL.LU R26, [R1+0x1a0] ;  /* 0x0001a000011a7983 */ /* 0x000ee80000300800 */
[----:B------:R-:W3:Y:S01]  /*7fb0*/  LDL.LU R27, [R1+0x19c] ;  /* 0x00019c00011b7983 */ /* 0x000ee20000300800 */
[----:B------:R-:W-:Y:S01]  /*7fc0*/  HMMA.16816.F32.BF16 R96, R88, R92, R96 ;  /* 0x0000005c5860723c */ /* 0x000fe20000041860 */
[----:B------:R-:W-:Y:S01]  /*7fd0*/  IMAD.MOV.U32 R92, RZ, RZ, R191 ;  /* 0x000000ffff5c7224 */ /* 0x000fe200078e00bf */
[----:B------:R-:W-:Y:S01]  /*7fe0*/  MOV R101, R190 ;  /* 0x000000be00657202 */ /* 0x000fe20000000f00 */
[----:B------:R-:W-:-:S02]  /*7ff0*/  IMAD.MOV.U32 R93, RZ, RZ, R189 ;  /* 0x000000ffff5d7224 */ /* 0x000fc400078e00bd */
[----:B------:R-:W-:Y:S02]  /*8000*/  IMAD.MOV.U32 R105, RZ, RZ, R188 ;  /* 0x000000ffff697224 */ /* 0x000fe400078e00bc */
[----:B------:R-:W0:Y:S01]  /*8010*/  LDSM.16.MT88.4 R188, [R180+UR6+0x2800] ;  /* 0x00280006b4bc783b */ /* 0x000e220008004200 */
[----:B------:R-:W-:Y:S01]  /*8020*/  HMMA.16816.F32.BF16 R36, R88, R16, R36 ;  /* 0x000000105824723c */ /* 0x000fe20000041824 */
[----:B------:R-:W-:Y:S02]  /*8030*/  IMAD.MOV.U32 R81, RZ, RZ, R201 ;  /* 0x000000ffff517224 */ /* 0x000fe400078e00c9 */
[----:B------:R-:W2:Y:S05]  /*8040*/  LDL.LU R201, [R1+0x198] ;  /* 0x0001980001c97983 */ /* 0x000eaa0000300800 */
[C---:B0-----:R-:W-:Y:S08]  /*8050*/  HMMA.16816.F32.BF16 R136, R188.reuse, R10, R136 ;  /* 0x0000000abc88723c */ /* 0x041ff00000041888 */
[C---:B------:R-:W-:Y:S08]  /*8060*/  HMMA.16816.F32.BF16 R132, R188.reuse, R14, R132 ;  /* 0x0000000ebc84723c */ /* 0x040ff00000041884 */
[C---:B------:R-:W-:Y:S08]  /*8070*/  HMMA.16816.F32.BF16 R128, R188.reuse, R18, R128 ;  /* 0x00000012bc80723c */ /* 0x040ff00000041880 */
[C---:B------:R-:W-:Y:S08]  /*8080*/  HMMA.16816.F32.BF16 R124, R188.reuse, R94, R124 ;  /* 0x0000005ebc7c723c */ /* 0x040ff0000004187c */
[C---:B------:R-:W-:Y:S08]  /*8090*/  HMMA.16816.F32.BF16 R76, R188.reuse, R102, R76 ;  /* 0x00000066bc4c723c */ /* 0x040ff0000004184c */
[C---:B------:R-:W-:Y:S08]  /*80a0*/  HMMA.16816.F32.BF16 R44, R188.reuse, R106, R44 ;  /* 0x0000006abc2c723c */ /* 0x040ff0000004182c */
[C---:B------:R-:W-:Y:S08]  /*80b0*/  HMMA.16816.F32.BF16 R48, R188.reuse, R110, R48 ;  /* 0x0000006ebc30723c */ /* 0x040ff00000041830 */
[----:B------:R-:W-:Y:S08]  /*80c0*/  HMMA.16816.F32.BF16 R84, R188, R114, R84 ;  /* 0x00000072bc54723c */ /* 0x000ff00000041854 */
[----:B---3--:R-:W-:Y:S01]  /*80d0*/  HMMA.16816.F32.BF16 R24, R88, R112, R24 ;  /* 0x000000705818723c */ /* 0x008fe20000041818 */
[----:B------:R-:W-:-:S02]  /*80e0*/  IMAD.MOV.U32 R113, RZ, RZ, R192 ;  /* 0x000000ffff717224 */ /* 0x000fc400078e00c0 */
[----:B------:R-:W0:Y:S01]  /*80f0*/  LDC R192, c[0x0][0x3ac] ;  /* 0x0000eb00ffc07b82 */ /* 0x000e220000000800 */
[----:B------:R-:W-:Y:S02]  /*8100*/  IMAD.MOV.U32 R91, RZ, RZ, R43 ;  /* 0x000000ffff5b7224 */ /* 0x000fe400078e002b */
[----:B------:R-:W-:Y:S02]  /*8110*/  IMAD.MOV.U32 R88, RZ, RZ, R8 ;  /* 0x000000ffff587224 */ /* 0x000fe400078e0008 */
[----:B------:R-:W-:Y:S02]  /*8120*/  IMAD.MOV.U32 R43, RZ, RZ, R9 ;  /* 0x000000ffff2b7224 */ /* 0x000fe400078e0009 */
[----:B------:R-:W-:Y:S02]  /*8130*/  IMAD.MOV.U32 R8, RZ, RZ, R195 ;  /* 0x000000ffff087224 */ /* 0x000fe400078e00c3 */
[----:B------:R-:W-:Y:S02]  /*8140*/  IMAD.MOV.U32 R9, RZ, RZ, R207 ;  /* 0x000000ffff097224 */ /* 0x000fe400078e00cf */
[----:B------:R-:W3:Y:S01]  /*8150*/  LDL.LU R207, [R1+0x194] ;  /* 0x0001940001cf7983 */ /* 0x000ee20000300800 */
[----:B0-----:R-:W-:-:S04]  /*8160*/  IMAD.SHL.U32 R192, R192, 0x20, RZ ;  /* 0x00000020c0c07824 */ /* 0x001fc800078e00ff */
[----:B------:R-:W-:-:S04]  /*8170*/  IMAD.WIDE R8, R192, 0x2, R8 ;  /* 0x00000002c0087825 */ /* 0x000fc800078e0208 */
[----:B------:R-:W-:Y:S01]  /*8180*/  IMAD.MOV.U32 R195, RZ, RZ, R8 ;  /* 0x000000ffffc37224 */ /* 0x000fe200078e0008 */
[----:B------:R0:W-:Y:S01]  /*8190*/  STL [R1+0x48], R9 ;  /* 0x0000480901007387 */ /* 0x0001e20000100800 */
[----:B------:R-:W-:Y:S02]  /*81a0*/  IMAD.MOV.U32 R8, RZ, RZ, R198 ;  /* 0x000000ffff087224 */ /* 0x000fe400078e00c6 */
[----:B0-----:R-:W-:Y:S02]  /*81b0*/  IMAD.MOV.U32 R9, RZ, RZ, R202 ;  /* 0x000000ffff097224 */ /* 0x001fe400078e00ca */
[----:B------:R-:W3:Y:S01]  /*81c0*/  LDL.LU R202, [R1+0x190] ;  /* 0x0001900001ca7983 */ /* 0x000ee20000300800 */
[----:B------:R-:W-:-:S05]  /*81d0*/  IMAD.WIDE R8, R192, 0x2, R8 ;  /* 0x00000002c0087825 */ /* 0x000fca00078e0208 */
[----:B------:R-:W-:Y:S04]  /*81e0*/  STL [R1+0x4c], R9 ;  /* 0x00004c0901007387 */ /* 0x000fe80000100800 */
[----:B------:R-:W3:Y:S01]  /*81f0*/  LDL.LU R190, [R1+0x50] ;  /* 0x0000500001be7983 */ /* 0x000ee20000300800 */
[----:B------:R-:W-:Y:S02]  /*8200*/  IMAD.MOV.U32 R16, RZ, RZ, R183 ;  /* 0x000000ffff107224 */ /* 0x000fe400078e00b7 */
[----:B------:R-:W-:Y:S02]  /*8210*/  IMAD.MOV.U32 R17, RZ, RZ, R182 ;  /* 0x000000ffff117224 */ /* 0x000fe400078e00b6 */
[----:B------:R-:W0:Y:S01]  /*8220*/  LDSM.16.MT88.4 R180, [R181+UR6+0x2800] ;  /* 0x00280006b5b4783b */ /* 0x000e220008004200 */
[----:B------:R-:W-:-:S02]  /*8230*/  IMAD.MOV.U32 R191, RZ, RZ, R53 ;  /* 0x000000ffffbf7224 */ /* 0x000fc400078e0035 */
[----:B------:R-:W-:Y:S02]  /*8240*/  IMAD.MOV.U32 R112, RZ, RZ, R54 ;  /* 0x000000ffff707224 */ /* 0x000fe400078e0036 */
[----:B------:R-:W-:Y:S02]  /*8250*/  IMAD.MOV.U32 R53, RZ, RZ, R16 ;  /* 0x000000ffff357224 */ /* 0x000fe400078e0010 */
[----:B------:R-:W-:Y:S02]  /*8260*/  IMAD.MOV.U32 R54, RZ, RZ, R17 ;  /* 0x000000ffff367224 */ /* 0x000fe400078e0011 */
[----:B------:R-:W-:Y:S02]  /*8270*/  IMAD.MOV.U32 R16, RZ, RZ, R194 ;  /* 0x000000ffff107224 */ /* 0x000fe400078e00c2 */
[----:B------:R-:W-:Y:S02]  /*8280*/  IMAD.MOV.U32 R17, RZ, RZ, R204 ;  /* 0x000000ffff117224 */ /* 0x000fe400078e00cc */
[----:B------:R-:W-:-:S04]  /*8290*/  IMAD.WIDE R16, R192, 0x2, R16 ;  /* 0x00000002c0107825 */ /* 0x000fc800078e0210 */
[----:B------:R-:W-:Y:S02]  /*82a0*/  IMAD.MOV.U32 R194, RZ, RZ, R16 ;  /* 0x000000ffffc27224 */ /* 0x000fe400078e0010 */
[----:B------:R-:W-:Y:S02]  /*82b0*/  IMAD.MOV.U32 R204, RZ, RZ, R17 ;  /* 0x000000ffffcc7224 */ /* 0x000fe400078e0011 */
[----:B------:R-:W-:Y:S02]  /*82c0*/  IMAD.MOV.U32 R16, RZ, RZ, R197 ;  /* 0x000000ffff107224 */ /* 0x000fe400078e00c5 */
[----:B------:R-:W-:Y:S02]  /*82d0*/  IMAD.MOV.U32 R17, RZ, RZ, R206 ;  /* 0x000000ffff117224 */ /* 0x000fe400078e00ce */
[----:B------:R-:W-:-:S04]  /*82e0*/  IMAD.WIDE R16, R192, 0x2, R16 ;  /* 0x00000002c0107825 */ /* 0x000fc800078e0210 */
[----:B------:R-:W-:Y:S02]  /*82f0*/  IMAD.MOV.U32 R197, RZ, RZ, R16 ;  /* 0x000000ffffc57224 */ /* 0x000fe400078e0010 */
[----:B------:R-:W-:Y:S02]  /*8300*/  IMAD.MOV.U32 R206, RZ, RZ, R17 ;  /* 0x000000ffffce7224 */ /* 0x000fe400078e0011 */
[----:B--2---:R-:W-:Y:S01]  /*8310*/  IMAD.MOV.U32 R16, RZ, RZ, R201 ;  /* 0x000000ffff107224 */ /* 0x004fe200078e00c9 */
[C---:B0-----:R-:W-:Y:S08]  /*8320*/  HMMA.16816.F32.BF16 R148, R180.reuse, R10, R148 ;  /* 0x0000000ab494723c */ /* 0x041ff00000041894 */
[C---:B------:R-:W-:Y:S08]  /*8330*/  HMMA.16816.F32.BF16 R152, R180.reuse, R14, R152 ;  /* 0x0000000eb498723c */ /* 0x040ff00000041898 */
[C---:B------:R-:W-:Y:S08]  /*8340*/  HMMA.16816.F32.BF16 R156, R180.reuse, R18, R156 ;  /* 0x00000012b49c723c */ /* 0x040ff0000004189c */
[C---:B------:R-:W-:Y:S08]  /*8350*/  HMMA.16816.F32.BF16 R120, R180.reuse, R94, R120 ;  /* 0x0000005eb478723c */ /* 0x040ff00000041878 */
[C---:B------:R-:W-:Y:S08]  /*8360*/  HMMA.16816.F32.BF16 R116, R180.reuse, R102, R116 ;  /* 0x00000066b474723c */ /* 0x040ff00000041874 */
[C---:B------:R-:W-:Y:S08]  /*8370*/  HMMA.16816.F32.BF16 R56, R180.reuse, R106, R56 ;  /* 0x0000006ab438723c */ /* 0x040ff00000041838 */
[C---:B------:R-:W-:Y:S08]  /*8380*/  HMMA.16816.F32.BF16 R60, R180.reuse, R110, R60 ;  /* 0x0000006eb43c723c */ /* 0x040ff0000004183c */
[----:B------:R-:W-:Y:S01]  /*8390*/  HMMA.16816.F32.BF16 R64, R180, R114, R64 ;  /* 0x00000072b440723c */ /* 0x000fe20000041840 */
[----:B---3--:R-:W-:-:S02]  /*83a0*/  IMAD.MOV.U32 R17, RZ, RZ, R190 ;  /* 0x000000ffff117224 */ /* 0x008fc400078e00be */
[----:B------:R-:W-:-:S05]  /*83b0*/  IMAD.WIDE R16, R192, 0x2, R16 ;  /* 0x00000002c0107825 */ /* 0x000fca00078e0210 */
[----:B------:R0:W-:Y:S04]  /*83c0*/  STL [R1+0x50], R17 ;  /* 0x0000501101007387 */ /* 0x0001e80000100800 */
[----:B------:R-:W2:Y:S04]  /*83d0*/  LDL.LU R180, [R1+0x54] ;  /* 0x0000540001b47983 */ /* 0x000ea80000300800 */
[----:B------:R-:W3:Y:S04]  /*83e0*/  LDL.LU R181, [R1+0x58] ;  /* 0x0000580001b57983 */ /* 0x000ee80000300800 */
[----:B------:R-:W3:Y:S01]  /*83f0*/  LDL.LU R182, [R1+0xdc] ;  /* 0x0000dc0001b67983 */ /* 0x000ee20000300800 */
        /* <DEDUP_REMOVED lines=15> */
[----:B----4-:R-:W-:Y:S02]  /*84f0*/  IMAD.MOV.U32 R8, RZ, RZ, R199 ;  /* 0x000000ffff087224 */ /* 0x010fe400078e00c7 */
[----:B------:R-:W-:Y:S02]  /*8500*/  IMAD.MOV.U32 R9, RZ, RZ, R239 ;  /* 0x000000ffff097224 */ /* 0x000fe400078e00ef */
[----:B------:R-:W-:-:S02]  /*8510*/  IMAD.MOV.U32 R12, RZ, RZ, R200 ;  /* 0x000000ffff0c7224 */ /* 0x000fc400078e00c8 */
[----:B------:R-:W-:Y:S02]  /*8520*/  IMAD.MOV.U32 R13, RZ, RZ, R240 ;  /* 0x000000ffff0d7224 */ /* 0x000fe400078e00f0 */
[----:B------:R-:W-:Y:S02]  /*8530*/  IMAD.MOV.U32 R201, RZ, RZ, R16 ;  /* 0x000000ffffc97224 */ /* 0x000fe400078e0010 */
[----:B------:R-:W-:-:S04]  /*8540*/  IMAD.WIDE R8, R192, 0x2, R8 ;  /* 0x00000002c0087825 */ /* 0x000fc800078e0208 */
[----:B------:R-:W-:-:S04]  /*8550*/  IMAD.WIDE R12, R192, 0x2, R12 ;  /* 0x00000002c00c7825 */ /* 0x000fc800078e020c */
[----:B0-----:R-:W-:Y:S02]  /*8560*/  IMAD.MOV.U32 R17, RZ, RZ, R208 ;  /* 0x000000ffff117224 */ /* 0x001fe400078e00d0 */
[----:B------:R-:W-:Y:S02]  /*8570*/  IMAD.MOV.U32 R199, RZ, RZ, R8 ;  /* 0x000000ffffc77224 */ /* 0x000fe400078e0008 */
[----:B------:R-:W-:Y:S02]  /*8580*/  IMAD.MOV.U32 R239, RZ, RZ, R9 ;  /* 0x000000ffffef7224 */ /* 0x000fe400078e0009 */
[----:B------:R-:W-:Y:S02]  /*8590*/  IMAD.MOV.U32 R200, RZ, RZ, R12 ;  /* 0x000000ffffc87224 */ /* 0x000fe400078e000c */
[----:B------:R-:W-:Y:S02]  /*85a0*/  IMAD.MOV.U32 R240, RZ, RZ, R13 ;  /* 0x000000fffff07224 */ /* 0x000fe400078e000d */
[----:B------:R-:W-:-:S02]  /*85b0*/  IMAD.MOV.U32 R8, RZ, RZ, R202 ;  /* 0x000000ffff087224 */ /* 0x000fc400078e00ca */
[----:B------:R-:W-:Y:S02]  /*85c0*/  IMAD.MOV.U32 R9, RZ, RZ, R207 ;  /* 0x000000ffff097224 */ /* 0x000fe400078e00cf */
[----:B------:R-:W-:-:S04]  /*85d0*/  IMAD.WIDE R8, R192, 0x2, R8 ;  /* 0x00000002c0087825 */ /* 0x000fc800078e0208 */
[----:B------:R-:W-:Y:S02]  /*85e0*/  IMAD.MOV.U32 R183, RZ, RZ, R81 ;  /* 0x000000ffffb77224 */ /* 0x000fe400078e0051 */
[----:B------:R-:W-:Y:S02]  /*85f0*/  IMAD.MOV.U32 R202, RZ, RZ, R8 ;  /* 0x000000ffffca7224 */ /* 0x000fe400078e0008 */
[----:B------:R-:W-:Y:S02]  /*8600*/  IMAD.MOV.U32 R207, RZ, RZ, R9 ;  /* 0x000000ffffcf7224 */ /* 0x000fe400078e0009 */
[----:B------:R-:W-:Y:S02]  /*8610*/  IMAD.MOV.U32 R8, RZ, RZ, R213 ;  /* 0x000000ffff087224 */ /* 0x000fe400078e00d5 */
[----:B------:R-:W-:Y:S02]  /*8620*/  IMAD.MOV.U32 R9, RZ, RZ, R212 ;  /* 0x000000ffff097224 */ /* 0x000fe400078e00d4 */
[----:B------:R-:W-:-:S02]  /*8630*/  IMAD.MOV.U32 R188, RZ, RZ, R88 ;  /* 0x000000ffffbc7224 */ /* 0x000fc400078e0058 */
[----:B------:R-:W-:Y:S02]  /*8640*/  IMAD.MOV.U32 R189, RZ, RZ, R191 ;  /* 0x000000ffffbd7224 */ /* 0x000fe400078e00bf */
[----:B------:R-:W-:Y:S02]  /*8650*/  IMAD.MOV.U32 R190, RZ, RZ, R55 ;  /* 0x000000ffffbe7224 */ /* 0x000fe400078e0037 */
[----:B------:R-:W-:Y:S02]  /*8660*/  IMAD.MOV.U32 R191, RZ, RZ, R91 ;  /* 0x000000ffffbf7224 */ /* 0x000fe400078e005b */
[----:B------:R-:W-:Y:S01]  /*8670*/  IMAD.WIDE R8, R192, 0x2, R8 ;  /* 0x00000002c0087825 */ /* 0x000fe200078e0208 */
[----:B------:R-:W-:-:S03]  /*8680*/  MOV R88, R90 ;  /* 0x0000005a00587202 */ /* 0x000fc60000000f00 */
[----:B------:R-:W-:Y:S02]  /*8690*/  IMAD.MOV.U32 R91, RZ, RZ, R43 ;  /* 0x000000ffff5b7224 */ /* 0x000fe400078e002b */
[----:B------:R-:W-:Y:S02]  /*86a0*/  IMAD.MOV.U32 R90, RZ, RZ, R112 ;  /* 0x000000ffff5a7224 */ /* 0x000fe400078e0070 */
[----:B------:R-:W-:Y:S02]  /*86b0*/  IMAD.MOV.U32 R112, RZ, RZ, R42 ;  /* 0x000000ffff707224 */ /* 0x000fe400078e002a */
[----:B--2---:R-:W-:-:S04]  /*86c0*/  IMAD.MOV.U32 R16, RZ, RZ, R180 ;  /* 0x000000ffff107224 */ /* 0x004fc800078e00b4 */
[----:B------:R-:W-:-:S04]  /*86d0*/  IMAD.WIDE R16, R192, 0x2, R16 ;  /* 0x00000002c0107825 */ /* 0x000fc800078e0210 */
[----:B---3--:R-:W-:Y:S02]  /*86e0*/  IMAD.MOV.U32 R12, RZ, RZ, R182 ;  /* 0x000000ffff0c7224 */ /* 0x008fe400078e00b6 */
[----:B------:R-:W-:Y:S01]  /*86f0*/  IMAD.MOV.U32 R13, RZ, RZ, R181 ;  /* 0x000000ffff0d7224 */ /* 0x000fe200078e00b5 */
[----:B------:R0:W-:Y:S01]  /*8700*/  STL [R1+0x54], R16 ;  /* 0x0000541001007387 */ /* 0x0001e20000100800 */
[----:B------:R-:W-:Y:S02]  /*8710*/  IMAD.MOV.U32 R208, RZ, RZ, R17 ;  /* 0x000000ffffd07224 */ /* 0x000fe400078e0011 */
[----:B------:R-:W-:-:S05]  /*8720*/  IMAD.WIDE R12, R192, 0x2, R12 ;  /* 0x00000002c00c7825 */ /* 0x000fca00078e020c */
[----:B------:R-:W-:Y:S01]  /*8730*/  STL [R1+0xdc], R12 ;  /* 0x0000dc0c01007387 */ /* 0x000fe20000100800 */
[----:B0-----:R-:W-:Y:S02]  /*8740*/  IMAD.MOV.U32 R16, RZ, RZ, R244 ;  /* 0x000000ffff107224 */ /* 0x001fe400078e00f4 */
[----:B------:R-:W-:Y:S01]  /*8750*/  IMAD.MOV.U32 R17, RZ, RZ, R211 ;  /* 0x000000ffff117224 */ /* 0x000fe200078e00d3 */
[----:B------:R-:W-:Y:S01]  /*8760*/  STL [R1+0x58], R13 ;  /* 0x0000580d01007387 */ /* 0x000fe20000100800 */
[----:B------:R-:W-:Y:S02]  /*8770*/  IMAD.MOV.U32 R182, RZ, RZ, R183 ;  /* 0x000000ffffb67224 */ /* 0x000fe400078e00b7 */
[----:B------:R-:W-:Y:S01]  /*8780*/  IMAD.WIDE R16, R192, 0x2, R16 ;  /* 0x00000002c0107825 */ /* 0x000fe200078e0210 */
[----:B------:R-:W2:Y:S04]  /*8790*/  LDL.LU R244, [R1+0x18c] ;  /* 0x00018c0001f47983 */ /* 0x000ea80000300800 */
[----:B------:R-:W3:Y:S01]  /*87a0*/  LDL.LU R212, [R1+0x188] ;  /* 0x0001880001d47983 */ /* 0x000ee20000300800 */
[----:B------:R-:W-:-:S02]  /*87b0*/  IMAD.MOV.U32 R211, RZ, RZ, R17 ;  /* 0x000000ffffd37224 */ /* 0x000fc400078e0011 */
[----:B------:R-:W-:Y:S01]  /*87c0*/  IMAD.MOV.U32 R183, RZ, RZ, R188 ;  /* 0x000000ffffb77224 */ /* 0x000fe200078e00bc */
[----:B------:R-:W4:Y:S01]  /*87d0*/  LDL.LU R213, [R1+0x184] ;  /* 0x0001840001d57983 */ /* 0x000f220000300800 */
[----:B------:R-:W-:-:S03]  /*87e0*/  IMAD.MOV.U32 R188, RZ, RZ, R189 ;  /* 0x000000ffffbc7224 */ /* 0x000fc600078e00bd */
[----:B------:R0:W-:Y:S01]  /*87f0*/  STL [R1+0x5c], R16 ;  /* 0x00005c1001007387 */ /* 0x0001e20000100800 */
[----:B------:R-:W-:Y:S02]  /*8800*/  IMAD.MOV.U32 R189, RZ, RZ, R190 ;  /* 0x000000ffffbd7224 */ /* 0x000fe400078e00be */
[----:B------:R-:W-:Y:S01]  /*8810*/  IMAD.MOV.U32 R190, RZ, RZ, R191 ;  /* 0x000000ffffbe7224 */ /* 0x000fe200078e00bf */
[----:B------:R1:W-:Y:S01]  /*8820*/  STL [R1+0xe0], R8 ;  /* 0x0000e00801007387 */ /* 0x0003e20000100800 */
[----:B------:R-:W-:Y:S02]  /*8830*/  IMAD.MOV.U32 R191, RZ, RZ, R89 ;  /* 0x000000ffffbf7224 */ /* 0x000fe400078e0059 */
[----:B------:R-:W-:Y:S01]  /*8840*/  IMAD.MOV.U32 R89, RZ, RZ, R53 ;  /* 0x000000ffff597224 */ /* 0x000fe200078e0035 */
[----:B------:R1:W-:Y:S01]  /*8850*/  STL [R1+0x60], R9 ;  /* 0x0000600901007387 */ /* 0x0003e20000100800 */
[----:B0-----:R-:W-:Y:S02]  /*8860*/  IMAD.MOV.U32 R16, RZ, RZ, R182 ;  /* 0x000000ffff107224 */ /* 0x001fe400078e00b6 */
[----:B------:R-:W-:-:S02]  /*8870*/  IMAD.MOV.U32 R17, RZ, RZ, R214 ;  /* 0x000000ffff117224 */ /* 0x000fc400078e00d6 */
[----:B------:R-:W-:Y:S02]  /*8880*/  IMAD.MOV.U32 R53, RZ, RZ, R245 ;  /* 0x000000ffff357224 */ /* 0x000fe400078e00f5 */
[C---:B------:R-:W-:Y:S01]  /*8890*/  IMAD.WIDE R16, R192.reuse, 0x2, R16 ;  /* 0x00000002c0107825 */ /* 0x040fe200078e0210 */
[----:B------:R-:W2:Y:S03]  /*88a0*/  LDL.LU R245, [R1+0x180] ;  /* 0x0001800001f57983 */ /* 0x000ea60000300800 */
[----:B-1----:R-:W-:Y:S02]  /*88b0*/  IMAD.MOV.U32 R8, RZ, RZ, R218 ;  /* 0x000000ffff087224 */ /* 0x002fe400078e00da */
[----:B------:R-:W-:Y:S02]  /*88c0*/  IMAD.MOV.U32 R9, RZ, RZ, R217 ;  /* 0x000000ffff097224 */ /* 0x000fe400078e00d9 */
[----:B------:R-:W-:Y:S01]  /*88d0*/  IMAD.MOV.U32 R180, RZ, RZ, R183 ;  /* 0x000000ffffb47224 */ /* 0x000fe200078e00b7 */
[----:B------:R-:W2:Y:S01]  /*88e0*/  LDL.LU R217, [R1+0x17c] ;  /* 0x00017c0001d97983 */ /* 0x000ea20000300800 */
[----:B------:R-:W-:-:S03]  /*88f0*/  IMAD.WIDE R8, R192, 0x2, R8 ;  /* 0x00000002c0087825 */ /* 0x000fc600078e0208 */
[----:B------:R-:W2:Y:S01]  /*8900*/  LDL.LU R218, [R1+0x178] ;  /* 0x0001780001da7983 */ /* 0x000ea20000300800 */
[----:B------:R-:W-:-:S03]  /*8910*/  IMAD.MOV.U32 R214, RZ, RZ, R17 ;  /* 0x000000ffffd67224 */ /* 0x000fc600078e0011 */
[----:B------:R0:W-:Y:S01]  /*8920*/  STL [R1+0x64], R16 ;  /* 0x0000641001007387 */ /* 0x0001e20000100800 */
[----:B------:R-:W-:Y:S02]  /*8930*/  IMAD.MOV.U32 R183, RZ, RZ, R190 ;  /* 0x000000ffffb77224 */ /* 0x000fe400078e00be */
[----:B------:R-:W-:Y:S01]  /*8940*/  IMAD.MOV.U32 R190, RZ, RZ, R191 ;  /* 0x000000ffffbe7224 */ /* 0x000fe200078e00bf */
[----:B------:R-:W-:Y:S01]  /*8950*/  STL [R1+0xe4], R8 ;  /* 0x0000e40801007387 */ /* 0x000fe20000100800 */
[----:B------:R-:W-:Y:S02]  /*8960*/  IMAD.MOV.U32 R191, RZ, RZ, R91 ;  /* 0x000000ffffbf7224 */ /* 0x000fe400078e005b */
[----:B------:R-:W-:Y:S02]  /*8970*/  IMAD.MOV.U32 R91, RZ, RZ, R100 ;  /* 0x000000ffff5b7224 */ /* 0x000fe400078e0064 */
[----:B0-----:R-:W-:Y:S02]  /*8980*/  IMAD.MOV.U32 R16, RZ, RZ, R180 ;  /* 0x000000ffff107224 */ /* 0x001fe400078e00b4 */
[----:B------:R-:W-:Y:S01]  /*8990*/  IMAD.MOV.U32 R17, RZ, RZ, R219 ;  /* 0x000000ffff117224 */ /* 0x000fe200078e00db */
[----:B------:R2:W-:Y:S01]  /*89a0*/  STL [R1+0x68], R9 ;  /* 0x0000680901007387 */ /* 0x0005e20000100800 */
[----:B------:R-:W-:-:S02]  /*89b0*/  IMAD.MOV.U32 R100, RZ, RZ, R238 ;  /* 0x000000ffff647224 */ /* 0x000fc400078e00ee */
[----:B------:R-:W-:Y:S01]  /*89c0*/  IMAD.WIDE R16, R192, 0x2, R16 ;  /* 0x00000002c0107825 */ /* 0x000fe200078e0210 */
[----:B------:R-:W2:Y:S03]  /*89d0*/  LDL.LU R238, [R1+0x174] ;  /* 0x0001740001ee7983 */ /* 0x000ea60000300800 */
[----:B------:R-:W-:Y:S02]  /*89e0*/  IMAD.MOV.U32 R182, RZ, RZ, R112 ;  /* 0x000000ffffb67224 */ /* 0x000fe400078e0070 */
[----:B------:R-:W2:Y:S01]  /*89f0*/  LDL.LU R112, [R1+0x14] ;  /* 0x0000140001707983 */ /* 0x000ea20000300800 */
[----:B------:R-:W-:-:S03]  /*8a00*/  IMAD.MOV.U32 R181, RZ, RZ, R224 ;  /* 0x000000ffffb57224 */ /* 0x000fc600078e00e0 */
[----:B------:R-:W2:Y:S04]  /*8a10*/  LDL.LU R224, [R1+0x170] ;  /* 0x0001700001e07983 */ /* 0x000ea80000300800 */
[----:B------:R-:W-:Y:S04]  /*8a20*/  STL [R1+0x6c], R16 ;  /* 0x00006c1001007387 */ /* 0x000fe80000100800 */
[----:B------:R-:W2:Y:S01]  /*8a30*/  LDL.LU R180, [R1+0x70] ;  /* 0x0000700001b47983 */ /* 0x000ea20000300800 */
[----:B------:R-:W-:Y:S02]  /*8a40*/  IMAD.MOV.U32 R12, RZ, RZ, R210 ;  /* 0x000000ffff0c7224 */ /* 0x000fe400078e00d2 */
[----:B------:R-:W-:-:S02]  /*8a50*/  IMAD.MOV.U32 R13, RZ, RZ, R209 ;  /* 0x000000ffff0d7224 */ /* 0x000fc400078e00d1 */
[----:B------:R-:W-:-:S04]  /*8a60*/  IMAD.WIDE R12, R192, 0x2, R12 ;  /* 0x00000002c00c7825 */ /* 0x000fc800078e020c */
[----:B------:R-:W-:Y:S02]  /*8a70*/  IMAD.MOV.U32 R210, RZ, RZ, R12 ;  /* 0x000000ffffd27224 */ /* 0x000fe400078e000c */
[----:B------:R-:W-:Y:S02]  /*8a80*/  IMAD.MOV.U32 R209, RZ, RZ, R13 ;  /* 0x000000ffffd17224 */ /* 0x000fe400078e000d */
[----:B---3--:R-:W-:Y:S02]  /*8a90*/  IMAD.MOV.U32 R13, RZ, RZ, R212 ;  /* 0x000000ffff0d7224 */ /* 0x008fe400078e00d4 */
[----:B----4-:R-:W-:-:S04]  /*8aa0*/  IMAD.MOV.U32 R12, RZ, RZ, R213 ;  /* 0x000000ffff0c7224 */ /* 0x010fc800078e00d5 */
[----:B------:R-:W-:-:S04]  /*8ab0*/  IMAD.WIDE R12, R192, 0x2, R12 ;  /* 0x00000002c00c7825 */ /* 0x000fc800078e020c */
[----:B------:R-:W-:Y:S02]  /*8ac0*/  IMAD.MOV.U32 R213, RZ, RZ, R12 ;  /* 0x000000ffffd57224 */ /* 0x000fe400078e000c */
[----:B------:R-:W-:Y:S02]  /*8ad0*/  IMAD.MOV.U32 R212, RZ, RZ, R13 ;  /* 0x000000ffffd47224 */ /* 0x000fe400078e000d */
[----:B------:R-:W-:Y:S02]  /*8ae0*/  IMAD.MOV.U32 R12, RZ, RZ, R216 ;  /* 0x000000ffff0c7224 */ /* 0x000fe400078e00d8 */
[----:B------:R-:W-:Y:S02]  /*8af0*/  IMAD.MOV.U32 R13, RZ, RZ, R215 ;  /* 0x000000ffff0d7224 */ /* 0x000fe400078e00d7 */
[----:B------:R-:W-:-:S04]  /*8b00*/  IMAD.WIDE R12, R192, 0x2, R12 ;  /* 0x00000002c00c7825 */ /* 0x000fc800078e020c */
[----:B--2---:R-:W-:Y:S02]  /*8b10*/  IMAD.MOV.U32 R9, RZ, RZ, R217 ;  /* 0x000000ffff097224 */ /* 0x004fe400078e00d9 */
[----:B------:R-:W-:-:S04]  /*8b20*/  IMAD.MOV.U32 R8, RZ, RZ, R218 ;  /* 0x000000ffff087224 */ /* 0x000fc800078e00da */
[----:B------:R-:W-:-:S04]  /*8b30*/  IMAD.WIDE R8, R192, 0x2, R8 ;  /* 0x00000002c0087825 */ /* 0x000fc800078e0208 */
[----:B------:R-:W-:Y:S02]  /*8b40*/  IMAD.MOV.U32 R218, RZ, RZ, R8 ;  /* 0x000000ffffda7224 */ /* 0x000fe400078e0008 */
[----:B------:R-:W-:Y:S02]  /*8b50*/  IMAD.MOV.U32 R217, RZ, RZ, R9 ;  /* 0x000000ffffd97224 */ /* 0x000fe400078e0009 */
[----:B------:R-:W-:Y:S02]  /*8b60*/  IMAD.MOV.U32 R216, RZ, RZ, R12 ;  /* 0x000000ffffd87224 */ /* 0x000fe400078e000c */
[----:B------:R-:W-:Y:S02]  /*8b70*/  IMAD.MOV.U32 R215, RZ, RZ, R13 ;  /* 0x000000ffffd77224 */ /* 0x000fe400078e000d */
[----:B------:R-:W-:Y:S02]  /*8b80*/  IMAD.MOV.U32 R12, RZ, RZ, R223 ;  /* 0x000000ffff0c7224 */ /* 0x000fe400078e00df */
[----:B------:R-:W-:-:S02]  /*8b90*/  IMAD.MOV.U32 R13, RZ, RZ, R222 ;  /* 0x000000ffff0d7224 */ /* 0x000fc400078e00de */
[----:B------:R-:W-:-:S04]  /*8ba0*/  IMAD.WIDE R12, R192, 0x2, R12 ;  /* 0x00000002c00c7825 */ /* 0x000fc800078e020c */
[----:B------:R-:W-:Y:S02]  /*8bb0*/  IMAD.MOV.U32 R9, RZ, RZ, R224 ;  /* 0x000000ffff097224 */ /* 0x000fe400078e00e0 */
[----:B------:R-:W-:-:S04]  /*8bc0*/  IMAD.MOV.U32 R8, RZ, RZ, R180 ;  /* 0x000000ffff087224 */ /* 0x000fc800078e00b4 */
[----:B------:R-:W-:-:S04]  /*8bd0*/  IMAD.WIDE R8, R192, 0x2, R8 ;  /* 0x00000002c0087825 */ /* 0x000fc800078e0208 */
[----:B------:R-:W-:Y:S01]  /*8be0*/  IMAD.MOV.U32 R224, RZ, RZ, R9 ;  /* 0x000000ffffe07224 */ /* 0x000fe200078e0009 */
[----:B------:R0:W-:Y:S01]  /*8bf0*/  STL [R1+0x70], R8 ;  /* 0x0000700801007387 */ /* 0x0001e20000100800 */
[----:B------:R-:W-:Y:S02]  /*8c00*/  IMAD.MOV.U32 R223, RZ, RZ, R12 ;  /* 0x000000ffffdf7224 */ /* 0x000fe400078e000c */
[----:B------:R-:W-:Y:S02]  /*8c10*/  IMAD.MOV.U32 R222, RZ, RZ, R13 ;  /* 0x000000ffffde7224 */ /* 0x000fe400078e000d */
[----:B0-----:R-:W-:Y:S02]  /*8c20*/  IMAD.MOV.U32 R8, RZ, RZ, R230 ;  /* 0x000000ffff087224 */ /* 0x001fe400078e00e6 */
[----:B------:R-:W-:Y:S01]  /*8c30*/  IMAD.MOV.U32 R9, RZ, RZ, R225 ;  /* 0x000000ffff097224 */ /* 0x000fe200078e00e1 */
[----:B------:R-:W2:Y:S01]  /*8c40*/  LDL.LU R230, [R1+0x16c] ;  /* 0x00016c0001e67983 */ /* 0x000ea20000300800 */
[----:B------:R-:W-:-:S04]  /*8c50*/  IMAD.WIDE R12, R192, 0x2, R8 ;  /* 0x00000002c00c7825 */ /* 0x000fc800078e0208 */
[----:B------:R-:W-:Y:S02]  /*8c60*/  IMAD.MOV.U32 R9, RZ, RZ, R232 ;  /* 0x000000ffff097224 */ /* 0x000fe400078e00e8 */
[----:B------:R-:W3:Y:S01]  /*8c70*/  LDL.LU R232, [R1+0x168] ;  /* 0x0001680001e87983 */ /* 0x000ee20000300800 */
[----:B------:R-:W-:-:S03]  /*8c80*/  IMAD.MOV.U32 R8, RZ, RZ, R4 ;  /* 0x000000ffff087224 */ /* 0x000fc600078e0004 */
[----:B------:R-:W4:Y:S01]  /*8c90*/  LDL.LU R4, [R1+0x164] ;  /* 0x0001640001047983 */ /* 0x000f220000300800 */
[----:B------:R-:W-:Y:S02]  /*8ca0*/  IMAD.MOV.U32 R219, RZ, RZ, R17 ;  /* 0x000000ffffdb7224 */ /* 0x000fe400078e0011 */
[----:B------:R-:W-:Y:S02]  /*8cb0*/  IMAD.MOV.U32 R16, RZ, RZ, R221 ;  /* 0x000000ffff107224 */ /* 0x000fe400078e00dd */
[----:B------:R-:W-:Y:S02]  /*8cc0*/  IMAD.MOV.U32 R17, RZ, RZ, R220 ;  /* 0x000000ffff117224 */ /* 0x000fe400078e00dc */
[C---:B------:R-:W-:Y:S01]  /*8cd0*/  IMAD.WIDE R8, R192.reuse, 0x2, R8 ;  /* 0x00000002c0087825 */ /* 0x040fe200078e0208 */
[----:B------:R-:W-:Y:S03]  /*8ce0*/  STL [R1+0x74], R12 ;  /* 0x0000740c01007387 */ /* 0x000fe60000100800 */
[----:B------:R-:W-:Y:S01]  /*8cf0*/  IMAD.WIDE R16, R192, 0x2, R16 ;  /* 0x00000002c0107825 */ /* 0x000fe200078e0210 */
[----:B------:R-:W-:Y:S03]  /*8d00*/  STL [R1+0xe8], R8 ;  /* 0x0000e80801007387 */ /* 0x000fe60000100800 */
[----:B------:R-:W-:Y:S01]  /*8d10*/  IMAD.MOV.U32 R180, RZ, RZ, R181 ;  /* 0x000000ffffb47224 */ /* 0x000fe200078e00b5 */
[----:B------:R-:W-:Y:S01]  /*8d20*/  MOV R221, R16 ;  /* 0x0000001000dd7202 */ /* 0x000fe20000000f00 */
[----:B------:R-:W-:Y:S01]  /*8d30*/  IMAD.MOV.U32 R220, RZ, RZ, R17 ;  /* 0x000000ffffdc7224 */ /* 0x000fe200078e0011 */
[----:B------:R2:W-:Y:S01]  /*8d40*/  STL [R1+0x78], R9 ;  /* 0x0000780901007387 */ /* 0x0005e20000100800 */
[----:B------:R-:W-:-:S02]  /*8d50*/  IMAD.MOV.U32 R16, RZ, RZ, R180 ;  /* 0x000000ffff107224 */ /* 0x000fc400078e00b4 */
[----:B------:R-:W-:Y:S02]  /*8d60*/  IMAD.MOV.U32 R17, RZ, RZ, R233 ;  /* 0x000000ffff117224 */ /* 0x000fe400078e00e9 */
[----:B------:R-:W-:Y:S02]  /*8d70*/  IMAD.MOV.U32 R181, RZ, RZ, R182 ;  /* 0x000000ffffb57224 */ /* 0x000fe400078e00b6 */
[----:B------:R-:W-:Y:S02]  /*8d80*/  IMAD.MOV.U32 R182, RZ, RZ, R183 ;  /* 0x000000ffffb67224 */ /* 0x000fe400078e00b7 */
[----:B------:R-:W-:-:S04]  /*8d90*/  IMAD.WIDE R16, R192, 0x2, R16 ;  /* 0x00000002c0107825 */ /* 0x000fc800078e0210 */
[----:B------:R-:W-:Y:S02]  /*8da0*/  IMAD.MOV.U32 R183, RZ, RZ, R90 ;  /* 0x000000ffffb77224 */ /* 0x000fe400078e005a */
[----:B------:R-:W-:Y:S02]  /*8db0*/  IMAD.MOV.U32 R90, RZ, RZ, R92 ;  /* 0x000000ffff5a7224 */ /* 0x000fe400078e005c */
[----:B--2---:R-:W-:Y:S02]  /*8dc0*/  IMAD.MOV.U32 R9, RZ, RZ, R230 ;  /* 0x000000ffff097224 */ /* 0x004fe400078e00e6 */
[----:B---3--:R-:W-:-:S04]  /*8dd0*/  IMAD.MOV.U32 R8, RZ, RZ, R232 ;  /* 0x000000ffff087224 */ /* 0x008fc800078e00e8 */
[----:B------:R-:W-:-:S04]  /*8de0*/  IMAD.WIDE R8, R192, 0x2, R8 ;  /* 0x00000002c0087825 */ /* 0x000fc800078e0208 */
[----:B----4-:R-:W-:Y:S02]  /*8df0*/  IMAD.MOV.U32 R92, RZ, RZ, R4 ;  /* 0x000000ffff5c7224 */ /* 0x010fe400078e0004 */
[----:B------:R-:W2:Y:S01]  /*8e00*/  LDL.LU R4, [R1+0x160] ;  /* 0x0001600001047983 */ /* 0x000ea20000300800 */
[----:B------:R-:W-:Y:S02]  /*8e10*/  IMAD.MOV.U32 R232, RZ, RZ, R8 ;  /* 0x000000ffffe87224 */ /* 0x000fe400078e0008 */
[----:B------:R-:W-:Y:S01]  /*8e20*/  IMAD.MOV.U32 R8, RZ, RZ, R5 ;  /* 0x000000ffff087224 */ /* 0x000fe200078e0005 */
[----:B------:R-:W-:Y:S04]  /*8e30*/  STL [R1+0x7c], R16 ;  /* 0x00007c1001007387 */ /* 0x000fe80000100800 */
[----:B------:R-:W2:Y:S01]  /*8e40*/  LDL.LU R5, [R1+0x15c] ;  /* 0x00015c0001057983 */ /* 0x000ea20000300800 */
[----:B------:R-:W-:-:S02]  /*8e50*/  IMAD.MOV.U32 R225, RZ, RZ, R13 ;  /* 0x000000ffffe17224 */ /* 0x000fc400078e000d */
[----:B------:R-:W-:Y:S02]  /*8e60*/  IMAD.MOV.U32 R12, RZ, RZ, R229 ;  /* 0x000000ffff0c7224 */ /* 0x000fe400078e00e5 */
[----:B------:R-:W-:Y:S02]  /*8e70*/  IMAD.MOV.U32 R13, RZ, RZ, R226 ;  /* 0x000000ffff0d7224 */ /* 0x000fe400078e00e2 */
[----:B------:R-:W-:-:S04]  /*8e80*/  IMAD.WIDE R12, R192, 0x2, R12 ;  /* 0x00000002c00c7825 */ /* 0x000fc800078e020c */
[----:B------:R-:W-:Y:S02]  /*8e90*/  IMAD.MOV.U32 R229, RZ, RZ, R12 ;  /* 0x000000ffffe57224 */ /* 0x000fe400078e000c */
[----:B------:R-:W-:Y:S02]  /*8ea0*/  IMAD.U32 R12, RZ, RZ, UR40 ;  /* 0x00000028ff0c7e24 */ /* 0x000fe4000f8e00ff */
[----:B------:R-:W-:Y:S02]  /*8eb0*/  IMAD.MOV.U32 R230, RZ, RZ, R9 ;  /* 0x000000ffffe67224 */ /* 0x000fe400078e0009 */
[----:B------:R-:W-:Y:S02]  /*8ec0*/  IMAD.MOV.U32 R226, RZ, RZ, R13 ;  /* 0x000000ffffe27224 */ /* 0x000fe400078e000d */
[----:B------:R-:W-:Y:S02]  /*8ed0*/  IMAD.MOV.U32 R9, RZ, RZ, R231 ;  /* 0x000000ffff097224 */ /* 0x000fe400078e00e7 */
[----:B------:R-:W-:-:S02]  /*8ee0*/  IMAD.MOV.U32 R13, RZ, RZ, R234 ;  /* 0x000000ffff0d7224 */ /* 0x000fc400078e00ea */
[----:B------:R-:W-:Y:S01]  /*8ef0*/  IMAD.WIDE R8, R192, 0x2, R8 ;  /* 0x00000002c0087825 */ /* 0x000fe200078e0208 */
[----:B------:R-:W3:Y:S03]  /*8f00*/  LDL.LU R234, [R1+0x158] ;  /* 0x0001580001ea7983 */ /* 0x000ee60000300800 */
[----:B------:R-:W-:Y:S02]  /*8f10*/  IMAD.MOV.U32 R231, RZ, RZ, R9 ;  /* 0x000000ffffe77224 */ /* 0x000fe400078e0009 */
[----:B--2---:R-:W-:-:S04]  /*8f20*/  IMAD.WIDE R4, R12, 0x2, R4 ;  /* 0x000000020c047825 */ /* 0x004fc800078e0204 */
[----:B------:R-:W-:Y:S02]  /*8f30*/  IMAD.MOV.U32 R12, RZ, RZ, R248 ;  /* 0x000000ffff0c7224 */ /* 0x000fe400078e00f8 */
[----:B------:R-:W2:Y:S02]  /*8f40*/  LDL.LU R248, [R1+0x154] ;  /* 0x0001540001f87983 */ /* 0x000ea40000300800 */
[----:B------:R-:W-:Y:S02]  /*8f50*/  IMAD.WIDE R12, R192, 0x2, R12 ;  /* 0x00000002c00c7825 */ /* 0x000fe400078e020c */
[----:B------:R0:W-:Y:S04]  /*8f60*/  STL [R1+0x80], R8 ;  /* 0x0000800801007387 */ /* 0x0001e80000100800 */
[----:B------:R1:W-:Y:S04]  /*8f70*/  STL [R1+0xec], R12 ;  /* 0x0000ec0c01007387 */ /* 0x0003e80000100800 */
[----:B------:R4:W-:Y:S01]  /*8f80*/  STL [R1+0x84], R13 ;  /* 0x0000840d01007387 */ /* 0x0009e20000100800 */
[----:B0-----:R-:W-:-:S02]  /*8f90*/  IMAD.MOV.U32 R8, RZ, RZ, R181 ;  /* 0x000000ffff087224 */ /* 0x001fc400078e00b5 */
[----:B------:R-:W-:Y:S02]  /*8fa0*/  IMAD.MOV.U32 R9, RZ, RZ, R249 ;  /* 0x000000ffff097224 */ /* 0x000fe400078e00f9 */
[----:B-1----:R-:W-:Y:S02]  /*8fb0*/  IMAD.MOV.U32 R12, RZ, RZ, R241 ;  /* 0x000000ffff0c7224 */ /* 0x002fe400078e00f1 */
[----:B----4-:R-:W-:Y:S02]  /*8fc0*/  IMAD.MOV.U32 R13, RZ, RZ, R6 ;  /* 0x000000ffff0d7224 */ /* 0x010fe400078e0006 */
[----:B------:R-:W-:Y:S01]  /*8fd0*/  IMAD.MOV.U32 R181, RZ, RZ, R183 ;  /* 0x000000ffffb57224 */ /* 0x000fe200078e00b7 */
[----:B------:R-:W4:Y:S01]  /*8fe0*/  LDL.LU R6, [R1+0x150] ;  /* 0x0001500001067983 */ /* 0x000f220000300800 */
[----:B------:R-:W-:-:S03]  /*8ff0*/  IMAD.WIDE R8, R192, 0x2, R8 ;  /* 0x00000002c0087825 */ /* 0x000fc600078e0208 */
[----:B------:R-:W2:Y:S01]  /*9000*/  LDL.LU R241, [R1+0x14c] ;  /* 0x00014c0001f17983 */ /* 0x000ea20000300800 */
[----:B------:R-:W-:Y:S02]  /*9010*/  IMAD.MOV.U32 R183, RZ, RZ, R188 ;  /* 0x000000ffffb77224 */ /* 0x000fe400078e00bc */
[----:B------:R-:W-:-:S04]  /*9020*/  IMAD.WIDE R12, R192, 0x2, R12 ;  /* 0x00000002c00c7825 */ /* 0x000fc800078e020c */
[----:B------:R-:W-:Y:S02]  /*9030*/  IMAD.MOV.U32 R188, RZ, RZ, R189 ;  /* 0x000000ffffbc7224 */ /* 0x000fe400078e00bd */
[----:B------:R-:W-:Y:S02]  /*9040*/  IMAD.MOV.U32 R189, RZ, RZ, R190 ;  /* 0x000000ffffbd7224 */ /* 0x000fe400078e00be */
[----:B------:R-:W-:Y:S01]  /*9050*/  IMAD.MOV.U32 R190, RZ, RZ, R191 ;  /* 0x000000ffffbe7224 */ /* 0x000fe200078e00bf */
[----:B------:R-:W-:Y:S01]  /*9060*/  STL [R1+0x88], R8 ;  /* 0x0000880801007387 */ /* 0x000fe20000100800 */
[----:B------:R-:W-:Y:S02]  /*9070*/  IMAD.MOV.U32 R191, RZ, RZ, R88 ;  /* 0x000000ffffbf7224 */ /* 0x000fe400078e0058 */
[----:B------:R-:W-:Y:S01]  /*9080*/  IMAD.MOV.U32 R88, RZ, RZ, R89 ;  /* 0x000000ffff587224 */ /* 0x000fe200078e0059 */
[----:B------:R0:W-:Y:S01]  /*9090*/  STL [R1+0xf0], R12 ;  /* 0x0000f00c01007387 */ /* 0x0001e20000100800 */
[----:B------:R-:W-:-:S02]  /*90a0*/  IMAD.MOV.U32 R89, RZ, RZ, R54 ;  /* 0x000000ffff597224 */ /* 0x000fc400078e0036 */
[----:B------:R-:W-:Y:S01]  /*90b0*/  IMAD.MOV.U32 R54, RZ, RZ, R251 ;  /* 0x000000ffff367224 */ /* 0x000fe200078e00fb */
[----:B------:R1:W-:Y:S04]  /*90c0*/  STL [R1+0x8c], R13 ;  /* 0x00008c0d01007387 */ /* 0x0003e80000100800 */
[----:B------:R-:W2:Y:S04]  /*90d0*/  LDL.LU R251, [R1+0x148] ;  /* 0x0001480001fb7983 */ /* 0x000ea80000300800 */
[----:B------:R-:W3:Y:S01]  /*90e0*/  LDL.LU R180, [R1+0x90] ;  /* 0x0000900001b47983 */ /* 0x000ee20000300800 */
[----:B------:R-:W-:-:S02]  /*90f0*/  IMAD.MOV.U32 R249, RZ, RZ, R9 ;  /* 0x000000fffff97224 */ /* 0x000fc400078e0009 */
[----:B0-----:R-:W-:Y:S02]  /*9100*/  IMAD.MOV.U32 R12, RZ, RZ, R182 ;  /* 0x000000ffff0c7224 */ /* 0x001fe400078e00b6 */
[----:B-1----:R-:W-:Y:S02]  /*9110*/  IMAD.MOV.U32 R13, RZ, RZ, R181 ;  /* 0x000000ffff0d7224 */ /* 0x002fe400078e00b5 */
[----:B------:R-:W-:-:S04]  /*9120*/  IMAD.WIDE R12, R192, 0x2, R12 ;  /* 0x00000002c00c7825 */ /* 0x000fc800078e020c */
[----:B------:R-:W-:Y:S02]  /*9130*/  IMAD.MOV.U32 R81, RZ, RZ, R40 ;  /* 0x000000ffff517224 */ /* 0x000fe400078e0028 */
[----:B------:R-:W-:Y:S02]  /*9140*/  IMAD.MOV.U32 R55, RZ, RZ, R41 ;  /* 0x000000ffff377224 */ /* 0x000fe400078e0029 */
[----:B------:R-:W0:Y:S01]  /*9150*/  LDSM.16.MT88.4 R40, [R227+UR6+0x2800] ;  /* 0x00280006e328783b */ /* 0x000e220008004200 */
[----:B--2---:R-:W-:Y:S02]  /*9160*/  IMAD.MOV.U32 R9, RZ, RZ, R251 ;  /* 0x000000ffff097224 */ /* 0x004fe400078e00fb */
[----:B---3--:R-:W-:-:S04]  /*9170*/  IMAD.MOV.U32 R8, RZ, RZ, R180 ;  /* 0x000000ffff087224 */ /* 0x008fc800078e00b4 */
[----:B------:R-:W-:-:S05]  /*9180*/  IMAD.WIDE R8, R192, 0x2, R8 ;  /* 0x00000002c0087825 */ /* 0x000fca00078e0208 */
[----:B------:R1:W-:Y:S04]  /*9190*/  STL [R1+0x90], R8 ;  /* 0x0000900801007387 */ /* 0x0003e80000100800 */
[----:B------:R-:W-:Y:S04]  /*91a0*/  STL [R1+0xf4], R12 ;  /* 0x0000f40c01007387 */ /* 0x000fe80000100800 */
[----:B------:R-:W-:Y:S04]  /*91b0*/  STL [R1+0x94], R13 ;  /* 0x0000940d01007387 */ /* 0x000fe80000100800 */
[----:B------:R-:W2:Y:S04]  /*91c0*/  LDL.LU R181, [R1+0x9c] ;  /* 0x00009c0001b57983 */ /* 0x000ea80000300800 */
[----:B------:R-:W3:Y:S01]  /*91d0*/  LDL.LU R182, [R1+0xf8] ;  /* 0x0000f80001b67983 */ /* 0x000ee20000300800 */
        /* <DEDUP_REMOVED lines=8> */
[----:B------:R-:W0:Y:S01]  /*9260*/  LDSM.16.MT88.4 R40, [R228+UR6+0x2800] ;  /* 0x00280006e428783b */ /* 0x000e220008004200 */
[----:B------:R-:W-:-:S02]  /*9270*/  IMAD.MOV.U32 R251, RZ, RZ, R9 ;  /* 0x000000fffffb7224 */ /* 0x000fc400078e0009 */
[----:B------:R-:W-:Y:S02]  /*9280*/  IMAD.MOV.U32 R9, RZ, RZ, R244 ;  /* 0x000000ffff097224 */ /* 0x000fe400078e00f4 */
[----:B------:R-:W3:Y:S01]  /*9290*/  LDL.LU R244, [R1+0x144] ;  /* 0x0001440001f47983 */ /* 0x000ee20000300800 */
[----:B-1----:R-:W-:-:S03]  /*92a0*/  IMAD.MOV.U32 R8, RZ, RZ, R245 ;  /* 0x000000ffff087224 */ /* 0x002fc600078e00f5 */
[----:B------:R-:W3:Y:S01]  /*92b0*/  LDL.LU R245, [R1+0x140] ;  /* 0x0001400001f57983 */ /* 0x000ee20000300800 */
[----:B------:R-:W-:-:S05]  /*92c0*/  IMAD.WIDE R8, R192, 0x2, R8 ;  /* 0x00000002c0087825 */ /* 0x000fca00078e0208 */
[----:B------:R-:W-:Y:S04]  /*92d0*/  STL [R1+0x98], R8 ;  /* 0x0000980801007387 */ /* 0x000fe80000100800 */
[----:B------:R-:W-:Y:S01]  /*92e0*/  STL [R1], R9 ;  /* 0x0000000901007387 */ /* 0x000fe20000100800 */
[----:B0-----:R-:W-:Y:S01]  /*92f0*/  HMMA.16816.F32.BF16 R28, R40, R10, R28 ;  /* 0x0000000a281c723c */ /* 0x001fe2000004181c */
[----:B------:R-:W-:Y:S02]  /*9300*/  IMAD.MOV.U32 R11, RZ, RZ, R238 ;  /* 0x000000ffff0b7224 */ /* 0x000fe400078e00ee */
[----:B----4-:R-:W-:Y:S02]  /*9310*/  IMAD.MOV.U32 R10, RZ, RZ, R6 ;  /* 0x000000ffff0a7224 */ /* 0x010fe400078e0006 */
[----:B--2---:R-:W-:-:S02]  /*9320*/  IMAD.MOV.U32 R13, RZ, RZ, R181 ;  /* 0x000000ffff0d7224 */ /* 0x004fc400078e00b5 */
[----:B---3--:R-:W-:Y:S02]  /*9330*/  IMAD.MOV.U32 R12, RZ, RZ, R182 ;  /* 0x000000ffff0c7224 */ /* 0x008fe400078e00b6 */
[----:B------:R-:W-:Y:S01]  /*9340*/  IMAD.MOV.U32 R182, RZ, RZ, R183 ;  /* 0x000000ffffb67224 */ /* 0x000fe200078e00b7 */
[----:B------:R-:W-:Y:S01]  /*9350*/  MOV R183, R189 ;  /* 0x000000bd00b77202 */ /* 0x000fe20000000f00 */
        /* <DEDUP_REMOVED lines=9> */
[----:B------:R-:W-:Y:S01]  /*93f0*/  IMAD.MOV.U32 R80, RZ, RZ, R82 ;  /* 0x000000ffff507224 */ /* 0x000fe200078e0052 */
[----:B------:R0:W-:Y:S01]  /*9400*/  STL [R1+0xf8], R12 ;  /* 0x0000f80c01007387 */ /* 0x0001e20000100800 */
[----:B------:R-:W-:Y:S02]  /*9410*/  IMAD.MOV.U32 R82, RZ, RZ, R83 ;  /* 0x000000ffff527224 */ /* 0x000fe400078e0053 */
[----:B------:R-:W-:Y:S01]  /*9420*/  IMAD.MOV.U32 R83, RZ, RZ, R54 ;  /* 0x000000ffff537224 */ /* 0x000fe200078e0036 */
[----:B------:R1:W-:Y:S01]  /*9430*/  STL [R1+0x9c], R13 ;  /* 0x00009c0d01007387 */ /* 0x0003e20000100800 */
[----:B------:R-:W-:-:S03]  /*9440*/  IMAD.MOV.U32 R54, RZ, RZ, R247 ;  /* 0x000000ffff367224 */ /* 0x000fc600078e00f7 */
[----:B------:R-:W2:Y:S04]  /*9450*/  LDL.LU R247, [R1+0x13c] ;  /* 0x00013c0001f77983 */ /* 0x000ea80000300800 */
[----:B------:R-:W3:Y:S04]  /*9460*/  LDL.LU R238, [R1+0x138] ;  /* 0x0001380001ee7983 */ /* 0x000ee80000300800 */
[----:B------:R-:W4:Y:S01]  /*9470*/  LDL.LU R6, [R1+0x134] ;  /* 0x0001340001067983 */ /* 0x000f220000300800 */
[----:B0-----:R-:W-:Y:S02]  /*9480*/  IMAD.MOV.U32 R12, RZ, RZ, R182 ;  /* 0x000000ffff0c7224 */ /* 0x001fe400078e00b6 */
[----:B-1----:R-:W-:-:S02]  /*9490*/  IMAD.MOV.U32 R13, RZ, RZ, R237 ;  /* 0x000000ffff0d7224 */ /* 0x002fc400078e00ed */
[----:B------:R-:W-:Y:S02]  /*94a0*/  IMAD.MOV.U32 R8, RZ, RZ, R188 ;  /* 0x000000ffff087224 */ /* 0x000fe400078e00bc */
[----:B------:R-:W-:Y:S02]  /*94b0*/  IMAD.MOV.U32 R9, RZ, RZ, R183 ;  /* 0x000000ffff097224 */ /* 0x000fe400078e00b7 */
[----:B------:R-:W-:-:S04]  /*94c0*/  IMAD.WIDE R12, R192, 0x2, R12 ;  /* 0x00000002c00c7825 */ /* 0x000fc800078e020c */
[C---:B------:R-:W-:Y:S01]  /*94d0*/  IMAD.WIDE R8, R192.reuse, 0x2, R8 ;  /* 0x00000002c0087825 */ /* 0x040fe200078e0208 */
[----:B------:R-:W-:Y:S03]  /*94e0*/  STL [R1+0x4], R12 ;  /* 0x0000040c01007387 */ /* 0x000fe60000100800 */
[----:B------:R-:W-:Y:S01]  /*94f0*/  IMAD.WIDE R10, R192, 0x2, R10 ;  /* 0x00000002c00a7825 */ /* 0x000fe200078e020a */
[----:B------:R0:W-:Y:S03]  /*9500*/  STL [R1+0xa0], R8 ;  /* 0x0000a00801007387 */ /* 0x0001e60000100800 */
[----:B------:R-:W-:Y:S01]  /*9510*/  IMAD.MOV.U32 R181, RZ, RZ, R190 ;  /* 0x000000ffffb57224 */ /* 0x000fe200078e00be */
[----:B------:R1:W-:Y:S01]  /*9520*/  STL [R1+0x8], R9 ;  /* 0x0000080901007387 */ /* 0x0003e20000100800 */
[----:B------:R-:W-:-:S02]  /*9530*/  IMAD.MOV.U32 R190, RZ, RZ, R191 ;  /* 0x000000ffffbe7224 */ /* 0x000fc400078e00bf */
[----:B------:R-:W-:Y:S01]  /*9540*/  IMAD.MOV.U32 R191, RZ, RZ, R88 ;  /* 0x000000ffffbf7224 */ /* 0x000fe200078e0058 */
[----:B------:R0:W-:Y:S01]  /*9550*/  STL [R1+0xfc], R10 ;  /* 0x0000fc0a01007387 */ /* 0x0001e20000100800 */
[----:B------:R-:W-:Y:S02]  /*9560*/  IMAD.MOV.U32 R183, RZ, RZ, R90 ;  /* 0x000000ffffb77224 */ /* 0x000fe400078e005a */
[----:B------:R-:W-:Y:S01]  /*9570*/  IMAD.MOV.U32 R88, RZ, RZ, R81 ;  /* 0x000000ffff587224 */ /* 0x000fe200078e0051 */
[----:B------:R0:W-:Y:S01]  /*9580*/  STL [R1+0xa4], R11 ;  /* 0x0000a40b01007387 */ /* 0x0001e20000100800 */
[----:B------:R-:W-:Y:S02]  /*9590*/  IMAD.MOV.U32 R188, RZ, RZ, R89 ;  /* 0x000000ffffbc7224 */ /* 0x000fe400078e0059 */
[----:B------:R-:W-:Y:S02]  /*95a0*/  IMAD.MOV.U32 R90, RZ, RZ, R112 ;  /* 0x000000ffff5a7224 */ /* 0x000fe400078e0070 */
[----:B------:R-:W-:-:S02]  /*95b0*/  IMAD.MOV.U32 R81, RZ, RZ, R108 ;  /* 0x000000ffff517224 */ /* 0x000fc400078e006c */
[----:B------:R-:W-:Y:S01]  /*95c0*/  IMAD.MOV.U32 R89, RZ, RZ, R80 ;  /* 0x000000ffff597224 */ /* 0x000fe200078e0050 */
[----:B------:R-:W2:Y:S01]  /*95d0*/  LDL.LU R108, [R1+0x38] ;  /* 0x00003800016c7983 */ /* 0x000ea20000300800 */
[----:B------:R-:W-:Y:S02]  /*95e0*/  IMAD.MOV.U32 R112, RZ, RZ, R55 ;  /* 0x000000ffff707224 */ /* 0x000fe400078e0037 */
[----:B------:R-:W-:Y:S01]  /*95f0*/  IMAD.MOV.U32 R80, RZ, RZ, R244 ;  /* 0x000000ffff507224 */ /* 0x000fe200078e00f4 */
[----:B------:R-:W2:Y:S04]  /*9600*/  LDL.LU R55, [R1+0x34] ;  /* 0x0000340001377983 */ /* 0x000ea80000300800 */
[----:B------:R-:W2:Y:S01]  /*9610*/  LDL.LU R244, [R1+0x130] ;  /* 0x0001300001f47983 */ /* 0x000ea20000300800 */
[----:B------:R-:W-:-:S02]  /*9620*/  IMAD.MOV.U32 R182, RZ, RZ, R189 ;  /* 0x000000ffffb67224 */ /* 0x000fc400078e00bd */
[----:B------:R-:W-:Y:S02]  /*9630*/  IMAD.MOV.U32 R237, RZ, RZ, R13 ;  /* 0x000000ffffed7224 */ /* 0x000fe400078e000d */
[----:B0-----:R-:W-:Y:S02]  /*9640*/  IMAD.MOV.U32 R8, RZ, RZ, R182 ;  /* 0x000000ffff087224 */ /* 0x001fe400078e00b6 */
[----:B-1----:R-:W-:Y:S02]  /*9650*/  IMAD.MOV.U32 R9, RZ, RZ, R181 ;  /* 0x000000ffff097224 */ /* 0x002fe400078e00b5 */
[----:B------:R-:W-:Y:S02]  /*9660*/  IMAD.MOV.U32 R189, RZ, RZ, R91 ;  /* 0x000000ffffbd7224 */ /* 0x000fe400078e005b */
[----:B------:R-:W-:-:S04]  /*9670*/  IMAD.WIDE R8, R192, 0x2, R8 ;  /* 0x00000002c0087825 */ /* 0x000fc800078e0208 */
[----:B------:R-:W-:Y:S02]  /*9680*/  IMAD.MOV.U32 R91, RZ, RZ, R3 ;  /* 0x000000ffff5b7224 */ /* 0x000fe400078e0003 */
[----:B------:R-:W2:Y:S01]  /*9690*/  LDL.LU R3, [R1+0x12c] ;  /* 0x00012c0001037983 */ /* 0x000ea20000300800 */
[----:B------:R-:W-:Y:S02]  /*96a0*/  IMAD.MOV.U32 R10, RZ, RZ, R188 ;  /* 0x000000ffff0a7224 */ /* 0x000fe400078e00bc */
[----:B------:R-:W-:Y:S02]  /*96b0*/  IMAD.MOV.U32 R188, RZ, RZ, R189 ;  /* 0x000000ffffbc7224 */ /* 0x000fe400078e00bd */
[----:B---3--:R-:W-:Y:S02]  /*96c0*/  IMAD.MOV.U32 R13, RZ, RZ, R238 ;  /* 0x000000ffff0d7224 */ /* 0x008fe400078e00ee */
[----:B----4-:R-:W-:Y:S02]  /*96d0*/  IMAD.MOV.U32 R12, RZ, RZ, R6 ;  /* 0x000000ffff0c7224 */ /* 0x010fe400078e0006 */
[----:B------:R-:W3:Y:S02]  /*96e0*/  LDL.LU R6, [R1+0x128] ;  /* 0x0001280001067983 */ /* 0x000ee40000300800 */
[----:B------:R-:W-:-:S05]  /*96f0*/  IMAD.WIDE R12, R192, 0x2, R12 ;  /* 0x00000002c00c7825 */ /* 0x000fca00078e020c */
[----:B------:R-:W-:Y:S04]  /*9700*/  STL [R1+0xc], R12 ;  /* 0x00000c0c01007387 */ /* 0x000fe80000100800 */
[----:B------:R-:W-:Y:S04]  /*9710*/  STL [R1+0xa8], R8 ;  /* 0x0000a80801007387 */ /* 0x000fe80000100800 */
[----:B------:R-:W4:Y:S01]  /*9720*/  LDL.LU R189, [R1+0xb0] ;  /* 0x0000b00001bd7983 */ /* 0x000f220000300800 */
[----:B------:R-:W-:Y:S02]  /*9730*/  IMAD.MOV.U32 R11, RZ, RZ, R183 ;  /* 0x000000ffff0b7224 */ /* 0x000fe400078e00b7 */
[----:B------:R-:W-:Y:S01]  /*9740*/  IMAD.WIDE R10, R192, 0x2, R10 ;  /* 0x00000002c00a7825 */ /* 0x000fe200078e020a */
[----:B------:R-:W-:Y:S04]  /*9750*/  STL [R1+0x10], R9 ;  /* 0x0000100901007387 */ /* 0x000fe80000100800 */
[----:B------:R-:W-:Y:S04]  /*9760*/  STL [R1+0x100], R10 ;  /* 0x0001000a01007387 */ /* 0x000fe80000100800 */
[----:B------:R2:W-:Y:S02]  /*9770*/  STL [R1+0xac], R11 ;  /* 0x0000ac0b01007387 */ /* 0x0005e40000100800 */
[----:B--2---:R-:W-:-:S02]  /*9780*/  IMAD.MOV.U32 R11, RZ, RZ, R244 ;  /* 0x000000ffff0b7224 */ /* 0x004fc400078e00f4 */
[----:B------:R-:W2:Y:S01]  /*9790*/  LDL.LU R244, [R1+0x124] ;  /* 0x0001240001f47983 */ /* 0x000ea20000300800 */
[----:B------:R-:W-:Y:S02]  /*97a0*/  IMAD.MOV.U32 R8, RZ, RZ, R188 ;  /* 0x000000ffff087224 */ /* 0x000fe400078e00bc */
[----:B------:R-:W-:Y:S02]  /*97b0*/  IMAD.MOV.U32 R9, RZ, RZ, R241 ;  /* 0x000000ffff097224 */ /* 0x000fe400078e00f1 */
[----:B------:R-:W-:Y:S02]  /*97c0*/  IMAD.MOV.U32 R238, RZ, RZ, R13 ;  /* 0x000000ffffee7224 */ /* 0x000fe400078e000d */
[----:B------:R-:W-:Y:S02]  /*97d0*/  IMAD.MOV.U32 R12, RZ, RZ, R191 ;  /* 0x000000ffff0c7224 */ /* 0x000fe400078e00bf */
[----:B------:R-:W-:Y:S02]  /*97e0*/  IMAD.MOV.U32 R13, RZ, RZ, R190 ;  /* 0x000000ffff0d7224 */ /* 0x000fe400078e00be */
[----:B------:R-:W-:-:S04]  /*97f0*/  IMAD.WIDE R8, R192, 0x2, R8 ;  /* 0x00000002c0087825 */ /* 0x000fc800078e0208 */
[----:B------:R-:W-:Y:S01]  /*9800*/  IMAD.WIDE R12, R192, 0x2, R12 ;  /* 0x00000002c00c7825 */ /* 0x000fe200078e020c */
[----:B------:R0:W-:Y:S03]  /*9810*/  STL [R1+0x14], R8 ;  /* 0x0000140801007387 */ /* 0x0001e60000100800 */
[----:B------:R-:W-:Y:S02]  /*9820*/  IMAD.MOV.U32 R241, RZ, RZ, R9 ;  /* 0x000000fffff17224 */ /* 0x000fe400078e0009 */
[----:B0-----:R-:W-:Y:S02]  /*9830*/  IMAD.MOV.U32 R8, RZ, RZ, R88 ;  /* 0x000000ffff087224 */ /* 0x001fe400078e0058 */
[----:B------:R-:W-:Y:S02]  /*9840*/  IMAD.MOV.U32 R9, RZ, RZ, R242 ;  /* 0x000000ffff097224 */ /* 0x000fe400078e00f2 */
[----:B----4-:R-:W-:-:S04]  /*9850*/  IMAD.MOV.U32 R10, RZ, RZ, R189 ;  /* 0x000000ffff0a7224 */ /* 0x010fc800078e00bd */
[----:B------:R-:W-:-:S05]  /*9860*/  IMAD.WIDE R10, R192, 0x2, R10 ;  /* 0x00000002c00a7825 */ /* 0x000fca00078e020a */
[----:B------:R-:W-:Y:S04]  /*9870*/  STL [R1+0xb0], R10 ;  /* 0x0000b00a01007387 */ /* 0x000fe80000100800 */
[----:B------:R-:W-:Y:S04]  /*9880*/  STL [R1+0x18], R11 ;  /* 0x0000180b01007387 */ /* 0x000fe80000100800 */
[----:B------:R-:W-:Y:S04]  /*9890*/  STL [R1+0x104], R12 ;  /* 0x0001040c01007387 */ /* 0x000fe80000100800 */
[----:B------:R0:W-:Y:S02]  /*98a0*/  STL [R1+0xb4], R13 ;  /* 0x0000b40d01007387 */ /* 0x0001e40000100800 */
[----:B0-----:R-:W-:-:S02]  /*98b0*/  IMAD.MOV.U32 R13, RZ, RZ, R3 ;  /* 0x000000ffff0d7224 */ /* 0x001fc400078e0003 */
[----:B------:R-:W4:Y:S01]  /*98c0*/  LDL.LU R3, [R1+0x120] ;  /* 0x0001200001037983 */ /* 0x000f220000300800 */
[----:B------:R-:W-:Y:S02]  /*98d0*/  IMAD.MOV.U32 R10, RZ, RZ, R90 ;  /* 0x000000ffff0a7224 */ /* 0x000fe400078e005a */
[----:B------:R-:W-:Y:S02]  /*98e0*/  IMAD.MOV.U32 R11, RZ, RZ, R89 ;  /* 0x000000ffff0b7224 */ /* 0x000fe400078e0059 */
[----:B---3--:R-:W-:Y:S02]  /*98f0*/  IMAD.MOV.U32 R12, RZ, RZ, R6 ;  /* 0x000000ffff0c7224 */ /* 0x008fe400078e0006 */
[C---:B------:R-:W-:Y:S01]  /*9900*/  IMAD.WIDE R8, R192.reuse, 0x2, R8 ;  /* 0x00000002c0087825 */ /* 0x040fe200078e0208 */
[----:B------:R0:W5:Y:S03]  /*9910*/  LDL.LU R6, [R1+0x11c] ;  /* 0x00011c0001067983 */ /* 0x0001660000300800 */
[C---:B------:R-:W-:Y:S01]  /*9920*/  IMAD.WIDE R10, R192.reuse, 0x2, R10 ;  /* 0x00000002c00a7825 */ /* 0x040fe200078e020a */
[----:B------:R1:W-:Y:S03]  /*9930*/  STL [R1+0x1c], R8 ;  /* 0x00001c0801007387 */ /* 0x0003e60000100800 */
[----:B------:R-:W-:Y:S01]  /*9940*/  IMAD.WIDE R12, R192, 0x2, R12 ;  /* 0x00000002c00c7825 */ /* 0x000fe200078e020c */
[----:B------:R3:W-:Y:S03]  /*9950*/  STL [R1+0xb8], R10 ;  /* 0x0000b80a01007387 */ /* 0x0007e60000100800 */
[----:B------:R-:W-:Y:S01]  /*9960*/  IMAD.MOV.U32 R242, RZ, RZ, R9 ;  /* 0x000000fffff27224 */ /* 0x000fe200078e0009 */
[----:B------:R0:W-:Y:S01]  /*9970*/  STL [R1+0x20], R11 ;  /* 0x0000200b01007387 */ /* 0x0001e20000100800 */
[----:B-1----:R-:W-:-:S03]  /*9980*/  IMAD.MOV.U32 R8, RZ, RZ, R91 ;  /* 0x000000ffff087224 */ /* 0x002fc600078e005b */
[----:B------:R1:W-:Y:S01]  /*9990*/  STL [R1+0x108], R12 ;  /* 0x0001080c01007387 */ /* 0x0003e20000100800 */
[----:B------:R-:W-:Y:S02]  /*99a0*/  IMAD.MOV.U32 R9, RZ, RZ, R243 ;  /* 0x000000ffff097224 */ /* 0x000fe400078e00f3 */
[----:B---3--:R-:W-:Y:S01]  /*99b0*/  IMAD.MOV.U32 R10, RZ, RZ, R113 ;  /* 0x000000ffff0a7224 */ /* 0x008fe200078e0071 */
[----:B------:R3:W-:Y:S01]  /*99c0*/  STL [R1+0xbc], R13 ;  /* 0x0000bc0d01007387 */ /* 0x0007e20000100800 */
[----:B0-----:R-:W-:Y:S02]  /*99d0*/  IMAD.MOV.U32 R11, RZ, RZ, R112 ;  /* 0x000000ffff0b7224 */ /* 0x001fe400078e0070 */
[----:B------:R-:W-:-:S04]  /*99e0*/  IMAD.WIDE R8, R192, 0x2, R8 ;  /* 0x00000002c0087825 */ /* 0x000fc800078e0208 */
[----:B-1----:R-:W-:Y:S02]  /*99f0*/  IMAD.MOV.U32 R12, RZ, RZ, R81 ;  /* 0x000000ffff0c7224 */ /* 0x002fe400078e0051 */
[----:B---3--:R-:W-:Y:S02]  /*9a00*/  IMAD.MOV.U32 R13, RZ, RZ, R80 ;  /* 0x000000ffff0d7224 */ /* 0x008fe400078e0050 */
[C---:B------:R-:W-:Y:S01]  /*9a10*/  IMAD.WIDE R10, R192.reuse, 0x2, R10 ;  /* 0x00000002c00a7825 */ /* 0x040fe200078e020a */
[----:B------:R0:W-:Y:S03]  /*9a20*/  STL [R1+0x24], R8 ;  /* 0x0000240801007387 */ /* 0x0001e60000100800 */
[----:B------:R-:W-:Y:S01]  /*9a30*/  IMAD.WIDE R12, R192, 0x2, R12 ;  /* 0x00000002c00c7825 */ /* 0x000fe200078e020c */
[----:B------:R1:W-:Y:S03]  /*9a40*/  STL [R1+0xc0], R10 ;  /* 0x0000c00a01007387 */ /* 0x0003e60000100800 */
[----:B------:R-:W-:Y:S01]  /*9a50*/  IMAD.MOV.U32 R243, RZ, RZ, R9 ;  /* 0x000000fffff37224 */ /* 0x000fe200078e0009 */
[----:B------:R3:W-:Y:S01]  /*9a60*/  STL [R1+0x28], R11 ;  /* 0x0000280b01007387 */ /* 0x0007e20000100800 */
[----:B0-----:R-:W-:-:S03]  /*9a70*/  IMAD.MOV.U32 R8, RZ, RZ, R82 ;  /* 0x000000ffff087224 */ /* 0x001fc600078e0052 */
[----:B------:R0:W-:Y:S01]  /*9a80*/  STL [R1+0x10c], R12 ;  /* 0x00010c0c01007387 */ /* 0x0001e20000100800 */
[----:B--2---:R-:W-:Y:S02]  /*9a90*/  IMAD.MOV.U32 R9, RZ, RZ, R244 ;  /* 0x000000ffff097224 */ /* 0x004fe400078e00f4 */
[----:B-1----:R-:W-:Y:S01]  /*9aa0*/  IMAD.MOV.U32 R10, RZ, RZ, R52 ;  /* 0x000000ffff0a7224 */ /* 0x002fe200078e0034 */
[----:B------:R1:W-:Y:S01]  /*9ab0*/  STL [R1+0xc4], R13 ;  /* 0x0000c40d01007387 */ /* 0x0003e20000100800 */
[----:B---3--:R-:W-:Y:S02]  /*9ac0*/  IMAD.MOV.U32 R11, RZ, RZ, R83 ;  /* 0x000000ffff0b7224 */ /* 0x008fe400078e0053 */
[----:B------:R-:W-:-:S04]  /*9ad0*/  IMAD.WIDE R8, R192, 0x2, R8 ;  /* 0x00000002c0087825 */ /* 0x000fc800078e0208 */
[----:B0-----:R-:W-:Y:S02]  /*9ae0*/  IMAD.MOV.U32 R12, RZ, RZ, R54 ;  /* 0x000000ffff0c7224 */ /* 0x001fe400078e0036 */
[----:B-1----:R-:W-:Y:S02]  /*9af0*/  IMAD.MOV.U32 R13, RZ, RZ, R53 ;  /* 0x000000ffff0d7224 */ /* 0x002fe400078e0035 */
[C---:B------:R-:W-:Y:S01]  /*9b00*/  IMAD.WIDE R10, R192.reuse, 0x2, R10 ;  /* 0x00000002c00a7825 */ /* 0x040fe200078e020a */
[----:B------:R0:W-:Y:S03]  /*9b10*/  STL [R1+0x2c], R8 ;  /* 0x00002c0801007387 */ /* 0x0001e60000100800 */
[----:B------:R-:W-:Y:S01]  /*9b20*/  IMAD.WIDE R12, R192, 0x2, R12 ;  /* 0x00000002c00c7825 */ /* 0x000fe200078e020c */
[----:B------:R-:W-:Y:S01]  /*9b30*/  MOV R244, R9 ;  /* 0x0000000900f47202 */ /* 0x000fe20000000f00 */
[----:B------:R1:W-:Y:S04]  /*9b40*/  STL [R1+0xc8], R10 ;  /* 0x0000c80a01007387 */ /* 0x0003e80000100800 */
[----:B------:R2:W-:Y:S01]  /*9b50*/  STL [R1+0x30], R11 ;  /* 0x0000300b01007387 */ /* 0x0005e20000100800 */
[----:B0-----:R-:W-:-:S03]  /*9b60*/  IMAD.MOV.U32 R8, RZ, RZ, R55 ;  /* 0x000000ffff087224 */ /* 0x001fc600078e0037 */
[----:B------:R0:W-:Y:S01]  /*9b70*/  STL [R1+0x110], R12 ;  /* 0x0001100c01007387 */ /* 0x0001e20000100800 */
[----:B------:R-:W-:Y:S02]  /*9b80*/  IMAD.MOV.U32 R9, RZ, RZ, R245 ;  /* 0x000000ffff097224 */ /* 0x000fe400078e00f5 */
[----:B-1----:R-:W-:Y:S01]  /*9b90*/  IMAD.MOV.U32 R10, RZ, RZ, R109 ;  /* 0x000000ffff0a7224 */ /* 0x002fe200078e006d */
[----:B------:R1:W-:Y:S01]  /*9ba0*/  STL [R1+0xcc], R13 ;  /* 0x0000cc0d01007387 */ /* 0x0003e20000100800 */
[----:B--2---:R-:W-:Y:S02]  /*9bb0*/  IMAD.MOV.U32 R11, RZ, RZ, R108 ;  /* 0x000000ffff0b7224 */ /* 0x004fe400078e006c */
[----:B------:R-:W-:-:S04]  /*9bc0*/  IMAD.WIDE R8, R192, 0x2, R8 ;  /* 0x00000002c0087825 */ /* 0x000fc800078e0208 */
[----:B0-----:R-:W-:Y:S02]  /*9bd0*/  IMAD.MOV.U32 R12, RZ, RZ, R105 ;  /* 0x000000ffff0c7224 */ /* 0x001fe400078e0069 */
[----:B-1----:R-:W-:Y:S02]  /*9be0*/  IMAD.MOV.U32 R13, RZ, RZ, R104 ;  /* 0x000000ffff0d7224 */ /* 0x002fe400078e0068 */
[C---:B------:R-:W-:Y:S01]  /*9bf0*/  IMAD.WIDE R10, R192.reuse, 0x2, R10 ;  /* 0x00000002c00a7825 */ /* 0x040fe200078e020a */
[----:B------:R0:W-:Y:S03]  /*9c00*/  STL [R1+0x34], R8 ;  /* 0x0000340801007387 */ /* 0x0001e60000100800 */
[----:B------:R-:W-:Y:S01]  /*9c10*/  IMAD.WIDE R12, R192, 0x2, R12 ;  /* 0x00000002c00c7825 */ /* 0x000fe200078e020c */
[----:B------:R1:W-:Y:S04]  /*9c20*/  STL [R1+0xd0], R10 ;  /* 0x0000d00a01007387 */ /* 0x0003e80000100800 */
[----:B------:R2:W-:Y:S01]  /*9c30*/  STL [R1+0x38], R11 ;  /* 0x0000380b01007387 */ /* 0x0005e20000100800 */
[----:B------:R-:W-:-:S03]  /*9c40*/  IMAD.MOV.U32 R245, RZ, RZ, R9 ;  /* 0x000000fffff57224 */ /* 0x000fc600078e0009 */
[----:B------:R3:W-:Y:S01]  /*9c50*/  STL [R1+0x114], R12 ;  /* 0x0001140c01007387 */ /* 0x0007e20000100800 */
[----:B0-----:R-:W-:-:S03]  /*9c60*/  IMAD.MOV.U32 R8, RZ, RZ, R93 ;  /* 0x000000ffff087224 */ /* 0x001fc600078e005d */
[----:B------:R0:W-:Y:S01]  /*9c70*/  STL [R1+0xd4], R13 ;  /* 0x0000d40d01007387 */ /* 0x0001e20000100800 */
[----:B-1----:R-:W-:Y:S02]  /*9c80*/  IMAD.MOV.U32 R10, RZ, RZ, R101 ;  /* 0x000000ffff0a7224 */ /* 0x002fe400078e0065 */
[----:B--2---:R-:W-:Y:S02]  /*9c90*/  IMAD.MOV.U32 R11, RZ, RZ, R247 ;  /* 0x000000ffff0b7224 */ /* 0x004fe400078e00f7 */
[----:B------:R-:W-:Y:S02]  /*9ca0*/  IMAD.MOV.U32 R9, RZ, RZ, R92 ;  /* 0x000000ffff097224 */ /* 0x000fe400078e005c */
[----:B---3--:R-:W-:Y:S02]  /*9cb0*/  IMAD.MOV.U32 R12, RZ, RZ, R100 ;  /* 0x000000ffff0c7224 */ /* 0x008fe400078e0064 */
[----:B0-----:R-:W-:Y:S02]  /*9cc0*/  IMAD.MOV.U32 R13, RZ, RZ, R246 ;  /* 0x000000ffff0d7224 */ /* 0x001fe400078e00f6 */
[----:B------:R-:W-:-:S02]  /*9cd0*/  IMAD.MOV.U32 R233, RZ, RZ, R17 ;  /* 0x000000ffffe97224 */ /* 0x000fc400078e0011 */
[----:B------:R-:W-:-:S04]  /*9ce0*/  IMAD.WIDE R12, R192, 0x2, R12 ;  /* 0x00000002c00c7825 */ /* 0x000fc800078e020c */
[C---:B------:R-:W-:Y:S01]  /*9cf0*/  IMAD.WIDE R10, R192.reuse, 0x2, R10 ;  /* 0x00000002c00a7825 */ /* 0x040fe200078e020a */
[----:B------:R0:W-:Y:S03]  /*9d00*/  STL [R1+0x3c], R12 ;  /* 0x00003c0c01007387 */ /* 0x0001e60000100800 */
[----:B------:R-:W-:Y:S02]  /*9d10*/  IMAD.MOV.U32 R16, RZ, RZ, R248 ;  /* 0x000000ffff107224 */ /* 0x000fe400078e00f8 */
[----:B------:R-:W-:Y:S02]  /*9d20*/  IMAD.MOV.U32 R17, RZ, RZ, R234 ;  /* 0x000000ffff117224 */ /* 0x000fe400078e00ea */
[C---:B------:R-:W-:Y:S01]  /*9d30*/  IMAD.WIDE R8, R192.reuse, 0x2, R8 ;  /* 0x00000002c0087825 */ /* 0x040fe200078e0208 */
[----:B------:R0:W-:Y:S03]  /*9d40*/  STL [R1+0x40], R10 ;  /* 0x0000400a01007387 */ /* 0x0001e60000100800 */
[----:B------:R-:W-:Y:S01]  /*9d50*/  IMAD.WIDE R16, R192, 0x2, R16 ;  /* 0x00000002c0107825 */ /* 0x000fe200078e0210 */
[----:B------:R0:W-:Y:S01]  /*9d60*/  STL [R1+0xd8], R8 ;  /* 0x0000d80801007387 */ /* 0x0001e20000100800 */
[----:B------:R-:W-:Y:S03]  /*9d70*/  HMMA.16816.F32.BF16 R32, R40, R14, R32 ;  /* 0x0000000e2820723c */ /* 0x000fe60000041820 */
[----:B------:R0:W-:Y:S01]  /*9d80*/  STL [R1+0x44], R9 ;  /* 0x0000440901007387 */ /* 0x0001e20000100800 */
[----:B------:R-:W-:-:S02]  /*9d90*/  IMAD.MOV.U32 R248, RZ, RZ, R16 ;  /* 0x000000fffff87224 */ /* 0x000fc400078e0010 */
[----:B------:R-:W-:Y:S02]  /*9da0*/  IMAD.MOV.U32 R234, RZ, RZ, R17 ;  /* 0x000000ffffea7224 */ /* 0x000fe400078e0011 */
[----:B------:R-:W-:Y:S01]  /*9db0*/  HMMA.16816.F32.BF16 R36, R40, R18, R36 ;  /* 0x000000122824723c */ /* 0x000fe20000041824 */
[----:B------:R-:W-:Y:S02]  /*9dc0*/  IMAD.MOV.U32 R16, RZ, RZ, R250 ;  /* 0x000000ffff107224 */ /* 0x000fe400078e00fa */
[----:B------:R-:W-:Y:S01]  /*9dd0*/  IMAD.MOV.U32 R17, RZ, RZ, R235 ;  /* 0x000000ffff117224 */ /* 0x000fe200078e00eb */
[----:B------:R-:W-:-:S04]  /*9de0*/  UIADD3 UR7, UPT, UPT, UR7, -0x1, URZ ;  /* 0xffffffff07077890 */ /* 0x000fc8000fffe0ff */
[----:B------:R-:W-:Y:S01]  /*9df0*/  HMMA.16816.F32.BF16 R96, R40, R94, R96 ;  /* 0x0000005e2860723c */ /* 0x000fe20000041860 */
[----:B------:R-:W-:-:S07]  /*9e00*/  IMAD.WIDE R16, R192, 0x2, R16 ;  /* 0x00000002c0107825 */ /* 0x000fce00078e0210 */
[----:B------:R-:W-:Y:S01]  /*9e10*/  HMMA.16816.F32.BF16 R144, R40, R102, R144 ;  /* 0x000000662890723c */ /* 0x000fe20000041890 */
[----:B------:R-:W-:-:S07]  /*9e20*/  UISETP.NE.U32.AND UP0, UPT, UR7, URZ, UPT ;  /* 0x000000ff0700728c */ /* 0x000fce000bf05070 */
[C---:B------:R-:W-:Y:S08]  /*9e30*/  HMMA.16816.F32.BF16 R176, R40.reuse, R106, R176 ;  /* 0x0000006a28b0723c */ /* 0x040ff000000418b0 */
[C---:B------:R-:W-:Y:S08]  /*9e40*/  HMMA.16816.F32.BF16 R140, R40.reuse, R110, R140 ;  /* 0x0000006e288c723c */ /* 0x040ff0000004188c */
[----:B------:R-:W-:Y:S01]  /*9e50*/  HMMA.16816.F32.BF16 R24, R40, R114, R24 ;  /* 0x000000722818723c */ /* 0x000fe20000041818 */
[----:B------:R-:W-:-:S02]  /*9e60*/  IMAD.MOV.U32 R250, RZ, RZ, R16 ;  /* 0x000000fffffa7224 */ /* 0x000fc400078e0010 */
        /* <DEDUP_REMOVED lines=8> */
[----:B----4-:R-:W-:Y:S01]  /*9ef0*/  VIADD R3, R3, 0xffffffe0 ;  /* 0xffffffe003037836 */ /* 0x010fe20000000000 */
[----:B0-----:R-:W-:Y:S06]  /*9f00*/  BRA.U UP0, `(.L_x_1) ;  /* 0xffffffb100b07547 */ /* 0x001fec000b83ffff */
[----:B------:R-:W-:Y:S02]  /*9f10*/  F2FP.BF16.F32.PACK_AB R67, R67, R66 ;  /* 0x000000424343723e */ /* 0x000fe400000010ff */
[----:B------:R-:W-:Y:S02]  /*9f20*/  F2FP.BF16.F32.PACK_AB R143, R143, R142 ;  /* 0x0000008e8f8f723e */ /* 0x000fe400000010ff */
[----:B------:R-:W-:Y:S02]  /*9f30*/  F2FP.BF16.F32.PACK_AB R63, R63, R62 ;  /* 0x0000003e3f3f723e */ /* 0x000fe400000010ff */
[----:B------:R-:W-:Y:S02]  /*9f40*/  F2FP.BF16.F32.PACK_AB R179, R179, R178 ;  /* 0x000000b2b3b3723e */ /* 0x000fe400000010ff */
[----:B------:R-:W-:Y:S02]  /*9f50*/  F2FP.BF16.F32.PACK_AB R147, R147, R146 ;  /* 0x000000929393723e */ /* 0x000fe400000010ff */
[----:B------:R-:W-:-:S02]  /*9f60*/  F2FP.BF16.F32.PACK_AB R119, R119, R118 ;  /* 0x000000767777723e */ /* 0x000fc400000010ff */
        /* <DEDUP_REMOVED lines=57> */
[----:B------:R-:W-:-:S07]  /*a300*/  F2FP.BF16.F32.PACK_AB R148, R137, R136 ;  /* 0x000000888994723e */ /* 0x000fce00000010ff */
.L_x_0:
[----:B------:R-:W2:Y:S01]  /*a310*/  LDL.LU R7, [R1+0x118] ;  /* 0x0001180001077983 */ /* 0x000ea20000300800 */
[----:B------:R-:W1:Y:S01]  /*a320*/  S2UR UR5, SR_CgaCtaId ;  /* 0x00000000000579c3 */ /* 0x000e620000008800 */
[----:B------:R-:W2:Y:S01]  /*a330*/  LDCU.64 UR8, c[0x0][0x398] ;  /* 0x00007300ff0877ac */ /* 0x000ea20008000a00 */
[C---:B-----5:R-:W-:Y:S01]  /*a340*/  VIADD R0, R6.reuse, 0x1 ;  /* 0x0000000106007836 */ /* 0x060fe20000000000 */
[----:B------:R-:W3:Y:S01]  /*a350*/  S2R R2, SR_TID.X ;  /* 0x0000000000027919 */ /* 0x000ee20000002100 */
[C---:B------:R-:W-:Y:S01]  /*a360*/  VIADD R4, R6.reuse, 0x2 ;  /* 0x0000000206047836 */ /* 0x040fe20000000000 */
[----:B------:R-:W4:Y:S01]  /*a370*/  LDCU UR6, c[0x0][0x39c] ;  /* 0x00007380ff0677ac */ /* 0x000f220008000800 */
[----:B------:R-:W-:Y:S01]  /*a380*/  VIADD R5, R6, 0x3 ;  /* 0x0000000306057836 */ /* 0x000fe20000000000 */
[----:B------:R-:W-:Y:S01]  /*a390*/  UMOV UR4, 0x400 ;  /* 0x0000040000047882 */ /* 0x000fe20000000000 */
[----:B------:R-:W0:Y:S01]  /*a3a0*/  LDCU UR7, c[0x0][0x39c] ;  /* 0x00007380ff0777ac */ /* 0x000e220008000800 */
[----:B------:R-:W0:Y:S01]  /*a3b0*/  LDCU UR13, c[0x0][0x39c] ;  /* 0x00007380ff0d77ac */ /* 0x000e220008000800 */
[----:B------:R-:W0:Y:S01]  /*a3c0*/  LDCU UR12, c[0x0][0x39c] ;  /* 0x00007380ff0c77ac */ /* 0x000e220008000800 */
[----:B------:R-:W0:Y:S01]  /*a3d0*/  LDCU UR14, c[0x0][0x39c] ;  /* 0x00007380ff0e77ac */ /* 0x000e220008000800 */
[----:B-1----:R-:W-:Y:S01]  /*a3e0*/  ULEA UR4, UR5, UR4, 0x18 ;  /* 0x0000000405047291 */ /* 0x002fe2000f8ec0ff */
[----:B------:R-:W1:Y:S01]  /*a3f0*/  LDCU UR5, c[0x0][0x3b4] ;  /* 0x00007680ff0577ac */ /* 0x000e620008000800 */
[----:B------:R-:W0:Y:S01]  /*a400*/  LDCU UR15, c[0x0][0x39c] ;  /* 0x00007380ff0f77ac */ /* 0x000e220008000800 */
[----:B---3--:R-:W-:Y:S01]  /*a410*/  LOP3.LUT R3, R2, 0x1f, RZ, 0xc0, !PT ;  /* 0x0000001f02037812 */ /* 0x008fe200078ec0ff */
[----:B------:R-:W3:Y:S01]  /*a420*/  LDCU UR16, c[0x0][0x39c] ;  /* 0x00007380ff1077ac */ /* 0x000ee20008000800 */
[----:B------:R-:W0:Y:S01]  /*a430*/  LDCU UR18, c[0x0][0x39c] ;  /* 0x00007380ff1277ac */ /* 0x000e220008000800 */
        /* <DEDUP_REMOVED lines=16> */
[----:B------:R-:W-:Y:S01]  /*a540*/  BAR.SYNC.DEFER_BLOCKING 0x0 ;  /* 0x0000000000007b1d */ /* 0x000fe20000010000 */
[----:B--2---:R-:W-:-:S05]  /*a550*/  ISETP.GE.AND P0, PT, R7, UR8, PT ;  /* 0x0000000807007c0c */ /* 0x004fca000bf06270 */
[----:B------:R-:W2:Y:S01]  /*a560*/  LDCU UR8, c[0x0][0x39c] ;  /* 0x00007380ff0877ac */ /* 0x000ea20008000800 */
[----:B----4-:R-:W-:Y:S02]  /*a570*/  ISETP.LT.AND P1, PT, R0, UR6, !P0 ;  /* 0x0000000600007c0c */ /* 0x010fe4000c721270 */
[----:B------:R-:W-:Y:S02]  /*a580*/  LOP3.LUT R0, R2, 0x20, RZ, 0xc0, !PT ;  /* 0x0000002002007812 */ /* 0x000fe400078ec0ff */
[----:B0-----:R-:W-:Y:S01]  /*a590*/  ISETP.LT.AND P5, PT, R4, UR7, !P0 ;  /* 0x0000000704007c0c */ /* 0x001fe2000c7a1270 */
[----:B------:R-:W0:Y:S01]  /*a5a0*/  LDCU.64 UR6, c[0x0][0x390] ;  /* 0x00007200ff0677ac */ /* 0x000e220008000a00 */
[----:B------:R-:W-:Y:S01]  /*a5b0*/  LEA R0, R0, UR4, 0x5 ;  /* 0x0000000400007c11 */ /* 0x000fe2000f8e28ff */
[C---:B------:R-:W-:Y:S01]  /*a5c0*/  VIADD R4, R6.reuse, 0x4 ;  /* 0x0000000406047836 */ /* 0x040fe20000000000 */
[----:B------:R-:W-:Y:S01]  /*a5d0*/  ISETP.LT.AND P2, PT, R6, UR9, !P0 ;  /* 0x0000000906007c0c */ /* 0x000fe2000c741270 */
[----:B------:R-:W4:Y:S01]  /*a5e0*/  LDCU UR9, c[0x0][0x39c] ;  /* 0x00007380ff0977ac */ /* 0x000f220008000800 */
[----:B------:R-:W-:Y:S01]  /*a5f0*/  ISETP.LT.AND P4, PT, R5, UR12, !P0 ;  /* 0x0000000c05007c0c */ /* 0x000fe2000c781270 */
[----:B------:R-:W-:Y:S01]  /*a600*/  IMAD R76, R3, 0x10, R0 ;  /* 0x00000010034c7824 */ /* 0x000fe200078e0200 */
[----:B------:R-:W-:Y:S01]  /*a610*/  LOP3.LUT R0, R2, 0x3f, RZ, 0xc0, !PT ;  /* 0x0000003f02007812 */ /* 0x000fe200078ec0ff */
[----:B-1----:R-:W-:Y:S01]  /*a620*/  IMAD R3, R7, UR5, RZ ;  /* 0x0000000507037c24 */ /* 0x002fe2000f8e02ff */
[----:B------:R-:W-:Y:S01]  /*a630*/  ISETP.LT.AND P3, PT, R4, UR13, !P0 ;  /* 0x0000000d04007c0c */ /* 0x000fe2000c761270 */
[----:B------:R-:W1:Y:S01]  /*a640*/  LDCU UR5, c[0x0][0x39c] ;  /* 0x00007380ff0577ac */ /* 0x000e620008000800 */
[----:B------:R-:W-:Y:S01]  /*a650*/  STSM.16.M88.4 [R76], R148 ;  /* 0x000000944c007844 */ /* 0x000fe20000000200 */
[----:B------:R-:W-:Y:S01]  /*a660*/  LEA R0, R0, UR4, 0x4 ;  /* 0x0000000400007c11 */ /* 0x000fe2000f8e20ff */
[----:B------:R-:W1:Y:S02]  /*a670*/  LDCU UR4, c[0x0][0x3b8] ;  /* 0x00007700ff0477ac */ /* 0x000e640008000800 */
[----:B------:R-:W-:Y:S01]  /*a680*/  STSM.16.M88.4 [R76+0x200], R28 ;  /* 0x0002001c4c007844 */ /* 0x000fe20000000200 */
[----:B------:R-:W-:Y:S01]  /*a690*/  BAR.SYNC.DEFER_BLOCKING 0x0 ;  /* 0x0000000000007b1d */ /* 0x000fe20000010000 */
[----:B0-----:R-:W-:-:S04]  /*a6a0*/  LEA R2, P6, R3, UR6, 0x1 ;  /* 0x0000000603027c11 */ /* 0x001fc8000f8c08ff */
[----:B------:R-:W-:Y:S01]  /*a6b0*/  LEA.HI.X.SX32 R3, R3, UR7, 0x1, P6 ;  /* 0x0000000703037c11 */ /* 0x000fe2000b0f0eff */
[----:B------:R-:W0:Y:S01]  /*a6c0*/  LDCU UR7, c[0x0][0x39c] ;  /* 0x00007380ff0777ac */ /* 0x000e220008000800 */
[----:B------:R-:W0:Y:S01]  /*a6d0*/  LDCU UR6, c[0x0][0x39c] ;  /* 0x00007380ff0677ac */ /* 0x000e220008000800 */
[----:B-1----:R-:W-:Y:S01]  /*a6e0*/  IMAD R7, R6, UR4, RZ ;  /* 0x0000000406077c24 */ /* 0x002fe2000f8e02ff */
[----:B------:R-:W1:Y:S04]  /*a6f0*/  LDCU UR12, c[0x0][0x39c] ;  /* 0x00007380ff0c77ac */ /* 0x000e680008000800 */
[C---:B------:R-:W-:Y:S01]  /*a700*/  LEA R4, P6, R7.reuse, R2, 0x1 ;  /* 0x0000000207047211 */ /* 0x040fe200078c08ff */
[----:B------:R-:W0:Y:S03]  /*a710*/  LDCU UR13, c[0x0][0x39c] ;  /* 0x00007380ff0d77ac */ /* 0x000e260008000800 */
[C---:B------:R-:W-:Y:S01]  /*a720*/  LEA.HI.X.SX32 R5, R7.reuse, R3, 0x1, P6 ;  /* 0x0000000307057211 */ /* 0x040fe200030f0eff */
[----:B------:R-:W0:Y:S04]  /*a730*/  LDS.128 R72, [R0] ;  /* 0x0000000000487984 */ /* 0x000e280000000c00 */
[----:B------:R-:W0:Y:S01]  /*a740*/  LDS.128 R68, [R0+0x400] ;  /* 0x0004000000447984 */ /* 0x000e220000000c00 */
[----:B------:R-:W-:Y:S06]  /*a750*/  BAR.SYNC.DEFER_BLOCKING 0x0 ;  /* 0x0000000000007b1d */ /* 0x000fec0000010000 */
[----:B------:R-:W-:Y:S04]  /*a760*/  STSM.16.M88.4 [R76], R152 ;  /* 0x000000984c007844 */ /* 0x000fe80000000200 */
[----:B------:R-:W-:Y:S01]  /*a770*/  STSM.16.M88.4 [R76+0x200], R32 ;  /* 0x000200204c007844 */ /* 0x000fe20000000200 */
[----:B------:R-:W-:Y:S06]  /*a780*/  BAR.SYNC.DEFER_BLOCKING 0x0 ;  /* 0x0000000000007b1d */ /* 0x000fec0000010000 */
        /* <DEDUP_REMOVED lines=27> */
[----:B------:R1:W-:Y:S04]  /*a940*/  STSM.16.M88.4 [R76], R60 ;  /* 0x0000003c4c007844 */ /* 0x0003e80000000200 */
[----:B------:R-:W-:Y:S01]  /*a950*/  STSM.16.M88.4 [R76+0x200], R140 ;  /* 0x0002008c4c007844 */ /* 0x000fe20000000200 */
[----:B------:R-:W-:Y:S01]  /*a960*/  BAR.SYNC.DEFER_BLOCKING 0x0 ;  /* 0x0000000000007b1d */ /* 0x000fe20000010000 */
[----:B-1----:R-:W-:-:S02]  /*a970*/  VIADD R61, R7, UR4 ;  /* 0x00000004073d7c36 */ /* 0x002fc40008000000 */
[----:B------:R-:W-:Y:S02]  /*a980*/  VIADD R7, R6, 0x5 ;  /* 0x0000000506077836 */ /* 0x000fe40000000000 */
[----:B------:R-:W-:Y:S01]  /*a990*/  VIADD R62, R61, UR4 ;  /* 0x000000043d3e7c36 */ /* 0x000fe20008000000 */
[----:B------:R-:W1:Y:S04]  /*a9a0*/  LDS.128 R44, [R0] ;  /* 0x00000000002c7984 */ /* 0x000e680000000c00 */
[----:B------:R-:W1:Y:S01]  /*a9b0*/  LDS.128 R40, [R0+0x400] ;  /* 0x0004000000287984 */ /* 0x000e620000000c00 */
[----:B------:R-:W-:Y:S06]  /*a9c0*/  BAR.SYNC.DEFER_BLOCKING 0x0 ;  /* 0x0000000000007b1d */ /* 0x000fec0000010000 */
[----:B------:R0:W-:Y:S04]  /*a9d0*/  STSM.16.M88.4 [R76], R64 ;  /* 0x000000404c007844 */ /* 0x0001e80000000200 */
[----:B------:R2:W-:Y:S01]  /*a9e0*/  STSM.16.M88.4 [R76+0x200], R52 ;  /* 0x000200344c007844 */ /* 0x0005e20000000200 */
[----:B------:R-:W-:Y:S01]  /*a9f0*/  BAR.SYNC.DEFER_BLOCKING 0x0 ;  /* 0x0000000000007b1d */ /* 0x000fe20000010000 */
[----:B0-----:R-:W-:-:S02]  /*aa00*/  PRMT R64, R72, 0x7632, R64 ;  /* 0x0000763248407816 */ /* 0x001fc40000000040 */
[----:B--2---:R-:W-:-:S04]  /*aa10*/  LEA R52, P6, R62, R2, 0x1 ;  /* 0x000000023e347211 */ /* 0x004fc800078c08ff */
[C---:B------:R-:W-:Y:S01]  /*aa20*/  LEA.HI.X.SX32 R53, R62.reuse, R3, 0x1, P6 ;  /* 0x000000033e357211 */ /* 0x040fe200030f0eff */
[----:B------:R-:W-:-:S04]  /*aa30*/  VIADD R62, R62, UR4 ;  /* 0x000000043e3e7c36 */ /* 0x000fc80008000000 */
[----:B------:R-:W-:Y:S01]  /*aa40*/  VIADD R63, R62, UR4 ;  /* 0x000000043e3f7c36 */ /* 0x000fe20008000000 */
[----:B------:R0:W-:Y:S01]  /*aa50*/  @P2 STG.E.U16 desc[UR10][R4.64], R72 ;  /* 0x0000004804002986 */ /* 0x0001e2000c10150a */
[----:B------:R-:W-:-:S04]  /*aa60*/  LEA R60, P2, R61, R2, 0x1 ;  /* 0x000000023d3c7211 */ /* 0x000fc800078408ff */
[-C--:B------:R-:W-:Y:S02]  /*aa70*/  LEA.HI.X.SX32 R61, R61, R3.reuse, 0x1, P2 ;  /* 0x000000033d3d7211 */ /* 0x080fe400010f0eff */
[----:B------:R-:W-:Y:S01]  /*aa80*/  ISETP.LT.AND P2, PT, R7, UR5, !P0 ;  /* 0x0000000507007c0c */ /* 0x000fe2000c741270 */
[----:B------:R-:W2:Y:S01]  /*aa90*/  LDCU UR5, c[0x0][0x39c] ;  /* 0x00007380ff0577ac */ /* 0x000ea20008000800 */
[C---:B------:R-:W-:Y:S01]  /*aaa0*/  VIADD R7, R6.reuse, 0x6 ;  /* 0x0000000606077836 */ /* 0x040fe20000000000 */
[----:B------:R-:W-:Y:S01]  /*aab0*/  @P1 STG.E.U16 desc[UR10][R60.64], R64 ;  /* 0x000000403c001986 */ /* 0x000fe2000c10150a */
[----:B0-----:R-:W-:Y:S01]  /*aac0*/  VIADD R5, R6, 0x7 ;  /* 0x0000000706057836 */ /* 0x001fe20000000000 */
[-C--:B------:R-:W-:Y:S02]  /*aad0*/  LEA R4, P6, R62, R2.reuse, 0x1 ;  /* 0x000000023e047211 */ /* 0x080fe400078c08ff */
[----:B------:R0:W-:Y:S01]  /*aae0*/  @P5 STG.E.U16 desc[UR10][R52.64], R73 ;  /* 0x0000004934005986 */ /* 0x0001e2000c10150a */
[----:B------:R-:W-:Y:S01]  /*aaf0*/  ISETP.LT.AND P1, PT, R7, UR6, !P0 ;  /* 0x0000000607007c0c */ /* 0x000fe2000c721270 */
[----:B------:R-:W1:Y:S01]  /*ab00*/  LDCU UR6, c[0x0][0x39c] ;  /* 0x00007380ff0677ac */ /* 0x000e620008000800 */
[----:B------:R-:W-:Y:S01]  /*ab10*/  ISETP.LT.AND P5, PT, R5, UR7, !P0 ;  /* 0x0000000705007c0c */ /* 0x000fe2000c7a1270 */
[----:B------:R-:W-:Y:S01]  /*ab20*/  VIADD R7, R6, 0x8 ;  /* 0x0000000806077836 */ /* 0x000fe20000000000 */
[----:B------:R-:W-:Y:S01]  /*ab30*/  LEA.HI.X.SX32 R5, R62, R3, 0x1, P6 ;  /* 0x000000033e057211 */ /* 0x000fe200030f0eff */
[----:B------:R-:W1:Y:S01]  /*ab40*/  LDCU UR7, c[0x0][0x39c] ;  /* 0x00007380ff0777ac */ /* 0x000e620008000800 */
[----:B------:R-:W-:-:S04]  /*ab50*/  LEA R54, P6, R63, R2, 0x1 ;  /* 0x000000023f367211 */ /* 0x000fc800078c08ff */
[C---:B------:R-:W-:Y:S01]  /*ab60*/  LEA.HI.X.SX32 R55, R63.reuse, R3, 0x1, P6 ;  /* 0x000000033f377211 */ /* 0x040fe200030f0eff */
[----:B------:R-:W-:Y:S01]  /*ab70*/  VIADD R63, R63, UR4 ;  /* 0x000000043f3f7c36 */ /* 0x000fe20008000000 */
[----:B0-----:R-:W-:-:S03]  /*ab80*/  PRMT R53, R73, 0x7632, R53 ;  /* 0x0000763249357816 */ /* 0x001fc60000000035 */
[----:B------:R-:W-:Y:S02]  /*ab90*/  VIADD R60, R63, UR4 ;  /* 0x000000043f3c7c36 */ /* 0x000fe40008000000 */
[----:B------:R0:W-:Y:S01]  /*aba0*/  @P4 STG.E.U16 desc[UR10][R4.64], R53 ;  /* 0x0000003504004986 */ /* 0x0001e2000c10150a */
[----:B--2---:R-:W-:Y:S01]  /*abb0*/  ISETP.LT.AND P4, PT, R7, UR5, !P0 ;  /* 0x0000000507007c0c */ /* 0x004fe2000c781270 */
[----:B------:R-:W2:Y:S01]  /*abc0*/  LDCU UR5, c[0x0][0x39c] ;  /* 0x00007380ff0577ac */ /* 0x000ea20008000800 */
[----:B------:R-:W-:Y:S01]  /*abd0*/  VIADD R7, R6, 0x9 ;  /* 0x0000000906077836 */ /* 0x000fe20000000000 */
[----:B------:R-:W-:Y:S01]  /*abe0*/  @P3 STG.E.U16 desc[UR10][R54.64], R74 ;  /* 0x0000004a36003986 */ /* 0x000fe2000c10150a */
[----:B------:R-:W-:-:S04]  /*abf0*/  LEA R52, P3, R63, R2, 0x1 ;  /* 0x000000023f347211 */ /* 0x000fc800078608ff */
[-C--:B0-----:R-:W-:Y:S02]  /*ac00*/  LEA.HI.X.SX32 R53, R63, R3.reuse, 0x1, P3 ;  /* 0x000000033f357211 */ /* 0x081fe400018f0eff */
[----:B------:R-:W-:Y:S02]  /*ac10*/  PRMT R5, R74, 0x7632, R5 ;  /* 0x000076324a057816 */ /* 0x000fe40000000005 */
[----:B------:R-:W-:Y:S02]  /*ac20*/  LEA R4, P6, R60, R2, 0x1 ;  /* 0x000000023c047211 */ /* 0x000fe400078c08ff */
[----:B-1----:R-:W-:Y:S01]  /*ac30*/  ISETP.LT.AND P3, PT, R7, UR6, !P0 ;  /* 0x0000000607007c0c */ /* 0x002fe2000c761270 */
[----:B------:R0:W-:Y:S01]  /*ac40*/  @P2 STG.E.U16 desc[UR10][R52.64], R5 ;  /* 0x0000000534002986 */ /* 0x0001e2000c10150a */
[C---:B------:R-:W-:Y:S01]  /*ac50*/  VIADD R7, R6.reuse, 0xa ;  /* 0x0000000a06077836 */ /* 0x040fe20000000000 */
[----:B------:R-:W1:Y:S04]  /*ac60*/  LDCU UR6, c[0x0][0x39c] ;  /* 0x00007380ff0677ac */ /* 0x000e680008000800 */
[----:B------:R-:W-:Y:S01]  /*ac70*/  ISETP.LT.AND P2, PT, R7, UR7, !P0 ;  /* 0x0000000707007c0c */ /* 0x000fe2000c741270 */
[----:B------:R-:W-:Y:S01]  /*ac80*/  VIADD R7, R6, 0xb ;  /* 0x0000000b06077836 */ /* 0x000fe20000000000 */
[----:B------:R-:W1:Y:S01]  /*ac90*/  LDCU UR7, c[0x0][0x39c] ;  /* 0x00007380ff0777ac */ /* 0x000e620008000800 */
[C---:B0-----:R-:W-:Y:S01]  /*aca0*/  LEA.HI.X.SX32 R5, R60.reuse, R3, 0x1, P6 ;  /* 0x000000033c057211 */ /* 0x041fe200030f0eff */
[----:B------:R-:W-:-:S04]  /*acb0*/  VIADD R60, R60, UR4 ;  /* 0x000000043c3c7c36 */ /* 0x000fc80008000000 */
[C---:B------:R-:W-:Y:S01]  /*acc0*/  VIADD R61, R60.reuse, UR4 ;  /* 0x000000043c3d7c36 */ /* 0x040fe20008000000 */
[CC--:B------:R-:W-:Y:S01]  /*acd0*/  LEA R54, P6, R60.reuse, R2.reuse, 0x1 ;  /* 0x000000023c367211 */ /* 0x0c0fe200078c08ff */
[----:B------:R0:W-:Y:S01]  /*ace0*/  @P1 STG.E.U16 desc[UR10][R4.64], R75 ;  /* 0x0000004b04001986 */ /* 0x0001e2000c10150a */
[----:B--2---:R-:W-:Y:S01]  /*acf0*/  ISETP.LT.AND P1, PT, R7, UR5, !P0 ;  /* 0x0000000507007c0c */ /* 0x004fe2000c721270 */
[----:B------:R-:W2:Y:S01]  /*ad00*/  LDCU UR5, c[0x0][0x39c] ;  /* 0x00007380ff0577ac */ /* 0x000ea20008000800 */
[----:B------:R-:W-:Y:S01]  /*ad10*/  LEA.HI.X.SX32 R55, R60, R3, 0x1, P6 ;  /* 0x000000033c377211 */ /* 0x000fe200030f0eff */
[----:B------:R-:W-:Y:S01]  /*ad20*/  VIADD R7, R6, 0xc ;  /* 0x0000000c06077836 */ /* 0x000fe20000000000 */
[----:B------:R-:W-:-:S04]  /*ad30*/  LEA R52, P6, R61, R2, 0x1 ;  /* 0x000000023d347211 */ /* 0x000fc800078c08ff */
[C---:B------:R-:W-:Y:S01]  /*ad40*/  LEA.HI.X.SX32 R53, R61.reuse, R3, 0x1, P6 ;  /* 0x000000033d357211 */ /* 0x040fe200030f0eff */
[----:B------:R-:W-:Y:S01]  /*ad50*/  VIADD R61, R61, UR4 ;  /* 0x000000043d3d7c36 */ /* 0x000fe20008000000 */
[----:B0-----:R-:W-:-:S03]  /*ad60*/  PRMT R5, R75, 0x7632, R5 ;  /* 0x000076324b057816 */ /* 0x001fc60000000005 */
[----:B------:R-:W-:Y:S02]  /*ad70*/  VIADD R60, R61, UR4 ;  /* 0x000000043d3c7c36 */ /* 0x000fe40008000000 */
[----:B------:R0:W-:Y:S01]  /*ad80*/  @P5 STG.E.U16 desc[UR10][R54.64], R5 ;  /* 0x0000000536005986 */ /* 0x0001e2000c10150a */
[----:B-1----:R-:W-:Y:S01]  /*ad90*/  ISETP.LT.AND P5, PT, R7, UR6, !P0 ;  /* 0x0000000607007c0c */ /* 0x002fe2000c7a1270 */
[----:B------:R-:W1:Y:S01]  /*ada0*/  LDCU UR6, c[0x0][0x39c] ;  /* 0x00007380ff0677ac */ /* 0x000e620008000800 */
[----:B------:R-:W-:Y:S01]  /*adb0*/  VIADD R7, R6, 0xd ;  /* 0x0000000d06077836 */ /* 0x000fe20000000000 */
[----:B------:R2:W-:Y:S01]  /*adc0*/  @P4 STG.E.U16 desc[UR10][R52.64], R68 ;  /* 0x0000004434004986 */ /* 0x0005e2000c10150a */
[CC--:B------:R-:W-:Y:S02]  /*add0*/  LEA R4, P4, R61.reuse, R2.reuse, 0x1 ;  /* 0x000000023d047211 */ /* 0x0c0fe400078808ff */
[----:B0-----:R-:W-:Y:S02]  /*ade0*/  LEA R54, P6, R60, R2, 0x1 ;  /* 0x000000023c367211 */ /* 0x001fe400078c08ff */
[----:B------:R-:W-:-:S02]  /*adf0*/  LEA.HI.X.SX32 R5, R61, R3, 0x1, P4 ;  /* 0x000000033d057211 */ /* 0x000fc400020f0eff */
[CC--:B------:R-:W-:Y:S01]  /*ae00*/  LEA.HI.X.SX32 R55, R60.reuse, R3.reuse, 0x1, P6 ;  /* 0x000000033c377211 */ /* 0x0c0fe200030f0eff */
[----:B------:R-:W-:Y:S01]  /*ae10*/  VIADD R60, R60, UR4 ;  /* 0x000000043c3c7c36 */ /* 0x000fe20008000000 */
[----:B--2---:R-:W-:Y:S02]  /*ae20*/  PRMT R53, R68, 0x7632, R53 ;  /* 0x0000763244357816 */ /* 0x004fe40000000035 */
[----:B------:R-:W-:Y:S01]  /*ae30*/  ISETP.LT.AND P4, PT, R7, UR5, !P0 ;  /* 0x0000000507007c0c */ /* 0x000fe2000c781270 */
[----:B------:R-:W-:Y:S01]  /*ae40*/  VIADD R7, R6, 0xe ;  /* 0x0000000e06077836 */ /* 0x000fe20000000000 */
[----:B------:R-:W0:Y:S01]  /*ae50*/  LDCU UR5, c[0x0][0x39c] ;  /* 0x00007380ff0577ac */ /* 0x000e220008000800 */
[C---:B------:R-:W-:Y:S01]  /*ae60*/  LEA R52, P6, R60.reuse, R2, 0x1 ;  /* 0x000000023c347211 */ /* 0x040fe200078c08ff */
[----:B------:R-:W-:Y:S01]  /*ae70*/  VIADD R61, R60, UR4 ;  /* 0x000000043c3d7c36 */ /* 0x000fe20008000000 */
[----:B------:R2:W-:Y:S01]  /*ae80*/  @P3 STG.E.U16 desc[UR10][R4.64], R53 ;  /* 0x0000003504003986 */ /* 0x0005e2000c10150a */
[----:B------:R-:W-:Y:S01]  /*ae90*/  ISETP.LT.AND P3, PT, R7, UR7, !P0 ;  /* 0x0000000707007c0c */ /* 0x000fe2000c761270 */
[C---:B------:R-:W-:Y:S01]  /*aea0*/  VIADD R7, R6.reuse, 0xf ;  /* 0x0000000f06077836 */ /* 0x040fe20000000000 */
[----:B------:R-:W0:Y:S01]  /*aeb0*/  LDCU UR7, c[0x0][0x39c] ;  /* 0x00007380ff0777ac */ /* 0x000e220008000800 */
[----:B------:R3:W-:Y:S03]  /*aec0*/  @P2 STG.E.U16 desc[UR10][R54.64], R69 ;  /* 0x0000004536002986 */ /* 0x0007e6000c10150a */
[----:B-1----:R-:W-:Y:S01]  /*aed0*/  ISETP.LT.AND P2, PT, R7, UR6, !P0 ;  /* 0x0000000607007c0c */ /* 0x002fe2000c741270 */
[----:B------:R-:W1:Y:S01]  /*aee0*/  LDCU UR6, c[0x0][0x39c] ;  /* 0x00007380ff0677ac */ /* 0x000e620008000800 */
[----:B------:R-:W-:Y:S01]  /*aef0*/  VIADD R7, R6, 0x10 ;  /* 0x0000001006077836 */ /* 0x000fe20000000000 */
[----:B--2---:R-:W-:-:S02]  /*af00*/  LEA.HI.X.SX32 R53, R60, R3, 0x1, P6 ;  /* 0x000000033c357211 */ /* 0x004fc400030f0eff */
[-C--:B------:R-:W-:Y:S02]  /*af10*/  LEA R4, P6, R61, R2.reuse, 0x1 ;  /* 0x000000023d047211 */ /* 0x080fe400078c08ff */
[----:B---3--:R-:W-:Y:S02]  /*af20*/  PRMT R55, R69, 0x7632, R55 ;  /* 0x0000763245377816 */ /* 0x008fe40000000037 */
[C---:B------:R-:W-:Y:S01]  /*af30*/  LEA.HI.X.SX32 R5, R61.reuse, R3, 0x1, P6 ;  /* 0x000000033d057211 */ /* 0x040fe200030f0eff */
[----:B------:R-:W-:Y:S02]  /*af40*/  VIADD R61, R61, UR4 ;  /* 0x000000043d3d7c36 */ /* 0x000fe40008000000 */
[----:B------:R2:W-:Y:S01]  /*af50*/  @P1 STG.E.U16 desc[UR10][R52.64], R55 ;  /* 0x0000003734001986 */ /* 0x0005e2000c10150a */
[----:B0-----:R-:W-:Y:S01]  /*af60*/  ISETP.LT.AND P1, PT, R7, UR5, !P0 ;  /* 0x0000000507007c0c */ /* 0x001fe2000c721270 */
[----:B------:R-:W0:Y:S01]  /*af70*/  LDCU UR5, c[0x0][0x39c] ;  /* 0x00007380ff0577ac */ /* 0x000e220008000800 */
[C---:B------:R-:W-:Y:S01]  /*af80*/  VIADD R60, R61.reuse, UR4 ;  /* 0x000000043d3c7c36 */ /* 0x040fe20008000000 */
[----:B------:R3:W-:Y:S01]  /*af90*/  @P5 STG.E.U16 desc[UR10][R4.64], R70 ;  /* 0x0000004604005986 */ /* 0x0007e2000c10150a */
[----:B------:R-:W-:Y:S01]  /*afa0*/  LEA R54, P5, R61, R2, 0x1 ;  /* 0x000000023d367211 */ /* 0x000fe200078a08ff */
[----:B------:R-:W-:-:S03]  /*afb0*/  VIADD R7, R6, 0x11 ;  /* 0x0000001106077836 */ /* 0x000fc60000000000 */
[----:B--2---:R-:W-:Y:S02]  /*afc0*/  LEA.HI.X.SX32 R55, R61, R3, 0x1, P5 ;  /* 0x000000033d377211 */ /* 0x004fe400028f0eff */
[----:B------:R-:W-:Y:S02]  /*afd0*/  PRMT R53, R70, 0x7632, R53 ;  /* 0x0000763246357816 */ /* 0x000fe40000000035 */
[----:B------:R-:W-:Y:S01]  /*afe0*/  LEA R52, P6, R60, R2, 0x1 ;  /* 0x000000023c347211 */ /* 0x000fe200078c08ff */
[C---:B---3--:R-:W-:Y:S01]  /*aff0*/  VIADD R5, R6.reuse, 0x13 ;  /* 0x0000001306057836 */ /* 0x048fe20000000000 */
[----:B-1----:R-:W-:Y:S01]  /*b000*/  ISETP.LT.AND P5, PT, R7, UR6, !P0 ;  /* 0x0000000607007c0c */ /* 0x002fe2000c7a1270 */
[----:B------:R1:W-:Y:S01]  /*b010*/  @P4 STG.E.U16 desc[UR10][R54.64], R53 ;  /* 0x0000003536004986 */ /* 0x0003e2000c10150a */
[----:B------:R-:W2:Y:S01]  /*b020*/  LDCU UR6, c[0x0][0x39c] ;  /* 0x00007380ff0677ac */ /* 0x000ea20008000800 */
[----:B------:R-:W-:-:S05]  /*b030*/  VIADD R7, R6, 0x12 ;  /* 0x0000001206077836 */ /* 0x000fca0000000000 */
[----:B------:R-:W-:Y:S01]  /*b040*/  ISETP.LT.AND P4, PT, R7, UR7, !P0 ;  /* 0x0000000707007c0c */ /* 0x000fe2000c781270 */
[----:B------:R-:W3:Y:S01]  /*b050*/  LDCU UR7, c[0x0][0x39c] ;  /* 0x00007380ff0777ac */ /* 0x000ee20008000800 */
[----:B------:R-:W-:Y:S01]  /*b060*/  VIADD R7, R6, 0x14 ;  /* 0x0000001406077836 */ /* 0x000fe20000000000 */
[C---:B-1----:R-:W-:Y:S01]  /*b070*/  LEA.HI.X.SX32 R53, R60.reuse, R3, 0x1, P6 ;  /* 0x000000033c357211 */ /* 0x042fe200030f0eff */
[----:B------:R-:W-:-:S04]  /*b080*/  VIADD R60, R60, UR4 ;  /* 0x000000043c3c7c36 */ /* 0x000fc80008000000 */
[C---:B------:R-:W-:Y:S01]  /*b090*/  VIADD R61, R60.reuse, UR4 ;  /* 0x000000043c3d7c36 */ /* 0x040fe20008000000 */
[CC--:B------:R-:W-:Y:S01]  /*b0a0*/  LEA R4, P6, R60.reuse, R2.reuse, 0x1 ;  /* 0x000000023c047211 */ /* 0x0c0fe200078c08ff */
[----:B------:R1:W-:Y:S01]  /*b0b0*/  @P3 STG.E.U16 desc[UR10][R52.64], R71 ;  /* 0x0000004734003986 */ /* 0x0003e2000c10150a */
[----:B0-----:R-:W-:Y:S01]  /*b0c0*/  ISETP.LT.AND P3, PT, R5, UR5, !P0 ;  /* 0x0000000505007c0c */ /* 0x001fe2000c761270 */
[----:B------:R-:W0:Y:S01]  /*b0d0*/  LDCU UR5, c[0x0][0x39c] ;  /* 0x00007380ff0577ac */ /* 0x000e220008000800 */
[----:B------:R-:W-:Y:S02]  /*b0e0*/  LEA.HI.X.SX32 R5, R60, R3, 0x1, P6 ;  /* 0x000000033c057211 */ /* 0x000fe400030f0eff */
[----:B------:R-:W-:-:S04]  /*b0f0*/  LEA R54, P6, R61, R2, 0x1 ;  /* 0x000000023d367211 */ /* 0x000fc800078c08ff */
[C---:B------:R-:W-:Y:S01]  /*b100*/  LEA.HI.X.SX32 R55, R61.reuse, R3, 0x1, P6 ;  /* 0x000000033d377211 */ /* 0x040fe200030f0eff */
[----:B------:R-:W-:Y:S01]  /*b110*/  VIADD R61, R61, UR4 ;  /* 0x000000043d3d7c36 */ /* 0x000fe20008000000 */
[----:B-1----:R-:W-:-:S03]  /*b120*/  PRMT R53, R71, 0x7632, R53 ;  /* 0x0000763247357816 */ /* 0x002fc60000000035 */
[----:B------:R-:W-:Y:S02]  /*b130*/  VIADD R60, R61, UR4 ;  /* 0x000000043d3c7c36 */ /* 0x000fe40008000000 */
[----:B------:R1:W-:Y:S01]  /*b140*/  @P2 STG.E.U16 desc[UR10][R4.64], R53 ;  /* 0x0000003504002986 */ /* 0x0003e2000c10150a */
[----:B--2---:R-:W-:Y:S01]  /*b150*/  ISETP.LT.AND P2, PT, R7, UR6, !P0 ;  /* 0x0000000607007c0c */ /* 0x004fe2000c741270 */
[----:B------:R-:W2:Y:S01]  /*b160*/  LDCU UR6, c[0x0][0x39c] ;  /* 0x00007380ff0677ac */ /* 0x000ea20008000800 */
[----:B------:R-:W-:Y:S01]  /*b170*/  VIADD R7, R6, 0x15 ;  /* 0x0000001506077836 */ /* 0x000fe20000000000 */
[----:B------:R-:W-:Y:S01]  /*b180*/  @P1 STG.E.U16 desc[UR10][R54.64], R56 ;  /* 0x0000003836001986 */ /* 0x000fe2000c10150a */
[----:B------:R-:W-:-:S04]  /*b190*/  LEA R52, P1, R61, R2, 0x1 ;  /* 0x000000023d347211 */ /* 0x000fc800078208ff */
[-C--:B-1----:R-:W-:Y:S02]  /*b1a0*/  LEA.HI.X.SX32 R53, R61, R3.reuse, 0x1, P1 ;  /* 0x000000033d357211 */ /* 0x082fe400008f0eff */
[----:B------:R-:W-:Y:S02]  /*b1b0*/  PRMT R5, R56, 0x7632, R5 ;  /* 0x0000763238057816 */ /* 0x000fe40000000005 */
[----:B------:R-:W-:Y:S02]  /*b1c0*/  LEA R4, P6, R60, R2, 0x1 ;  /* 0x000000023c047211 */ /* 0x000fe400078c08ff */
[----:B0-----:R-:W-:Y:S01]  /*b1d0*/  ISETP.LT.AND P1, PT, R7, UR5, !P0 ;  /* 0x0000000507007c0c */ /* 0x001fe2000c721270 */
[C---:B------:R-:W-:Y:S01]  /*b1e0*/  VIADD R7, R6.reuse, 0x16 ;  /* 0x0000001606077836 */ /* 0x040fe20000000000 */
[----:B------:R0:W-:Y:S01]  /*b1f0*/  @P5 STG.E.U16 desc[UR10][R52.64], R5 ;  /* 0x0000000534005986 */ /* 0x0001e2000c10150a */
[----:B------:R-:W1:Y:S03]  /*b200*/  LDCU UR5, c[0x0][0x39c] ;  /* 0x00007380ff0577ac */ /* 0x000e660008000800 */
[----:B---3--:R-:W-:Y:S01]  /*b210*/  ISETP.LT.AND P5, PT, R7, UR7, !P0 ;  /* 0x0000000707007c0c */ /* 0x008fe2000c7a1270 */
[----:B------:R-:W-:Y:S01]  /*b220*/  VIADD R7, R6, 0x17 ;  /* 0x0000001706077836 */ /* 0x000fe20000000000 */
[----:B------:R-:W3:Y:S01]  /*b230*/  LDCU UR7, c[0x0][0x39c] ;  /* 0x00007380ff0777ac */ /* 0x000ee20008000800 */
        /* <DEDUP_REMOVED lines=22> */
[----:B--2---:R-:W-:Y:S01]  /*b3a0*/  ISETP.LT.AND P2, PT, R7, UR6, !P0 ;  /* 0x0000000607007c0c */ /* 0x004fe2000c741270 */
[----:B------:R-:W0:Y:S01]  /*b3b0*/  LDCU UR6, c[0x0][0x39c] ;  /* 0x00007380ff0677ac */ /* 0x000e220008000800 */
[----:B------:R-:W-:Y:S01]  /*b3c0*/  PRMT R53, R58, 0x7632, R53 ;  /* 0x000076323a357816 */ /* 0x000fe20000000035 */
[C---:B------:R-:W-:Y:S01]  /*b3d0*/  VIADD R7, R6.reuse, 0x1a ;  /* 0x0000001a06077836 */ /* 0x040fe20000000000 */
[C---:B------:R-:W-:Y:S01]  /*b3e0*/  LEA.HI.X.SX32 R55, R57.reuse, R3, 0x1, P6 ;  /* 0x0000000339377211 */ /* 0x040fe200030f0eff */
[----:B------:R-:W-:Y:S02]  /*b3f0*/  VIADD R57, R57, UR4 ;  /* 0x0000000439397c36 */ /* 0x000fe40008000000 */
[----:B------:R2:W-:Y:S01]  /*b400*/  @P1 STG.E.U16 desc[UR10][R4.64], R53 ;  /* 0x0000003504001986 */ /* 0x0005e2000c10150a */
[----:B---3--:R-:W-:Y:S01]  /*b410*/  ISETP.LT.AND P1, PT, R7, UR7, !P0 ;  /* 0x0000000707007c0c */ /* 0x008fe2000c721270 */
[C---:B------:R-:W-:Y:S01]  /*b420*/  VIADD R56, R57.reuse, UR4 ;  /* 0x0000000439387c36 */ /* 0x040fe20008000000 */
[----:B------:R-:W-:Y:S01]  /*b430*/  LEA R52, P6, R57, R2, 0x1 ;  /* 0x0000000239347211 */ /* 0x000fe200078c08ff */
[C---:B------:R-:W-:Y:S01]  /*b440*/  VIADD R7, R6.reuse, 0x1b ;  /* 0x0000001b06077836 */ /* 0x040fe20000000000 */
[----:B------:R3:W-:Y:S01]  /*b450*/  @P5 STG.E.U16 desc[UR10][R54.64], R59 ;  /* 0x0000003b36005986 */ /* 0x0007e2000c10150a */
[----:B------:R-:W4:Y:S03]  /*b460*/  LDCU UR7, c[0x0][0x39c] ;  /* 0x00007380ff0777ac */ /* 0x000f260008000800 */
[----:B-1----:R-:W-:Y:S01]  /*b470*/  ISETP.LT.AND P5, PT, R7, UR5, !P0 ;  /* 0x0000000507007c0c */ /* 0x002fe2000c7a1270 */
[----:B------:R-:W1:Y:S01]  /*b480*/  LDCU UR5, c[0x0][0x39c] ;  /* 0x00007380ff0577ac */ /* 0x000e620008000800 */
[----:B------:R-:W-:-:S02]  /*b490*/  IADD3 R7, PT, PT, R6, 0x1c, RZ ;  /* 0x0000001c06077810 */ /* 0x000fc40007ffe0ff */
[-C--:B--2---:R-:W-:Y:S02]  /*b4a0*/  LEA.HI.X.SX32 R53, R57, R3.reuse, 0x1, P6 ;  /* 0x0000000339357211 */ /* 0x084fe400030f0eff */
[CC--:B------:R-:W-:Y:S02]  /*b4b0*/  LEA R4, P6, R56.reuse, R2.reuse, 0x1 ;  /* 0x0000000238047211 */ /* 0x0c0fe400078c08ff */
        /* <DEDUP_REMOVED lines=18> */
[----:B----4-:R-:W-:Y:S01]  /*b5e0*/  ISETP.LT.AND P2, PT, R7, UR7, !P0 ;  /* 0x0000000707007c0c */ /* 0x010fe2000c741270 */
[----:B------:R-:W3:Y:S01]  /*b5f0*/  LDCU UR7, c[0x0][0x39c] ;  /* 0x00007380ff0777ac */ /* 0x000ee20008000800 */
[----:B------:R-:W-:Y:S01]  /*b600*/  VIADD R7, R6, 0x20 ;  /* 0x0000002006077836 */ /* 0x000fe20000000000 */
[C---:B-1----:R-:W-:Y:S01]  /*b610*/  LEA.HI.X.SX32 R53, R57.reuse, R3, 0x1, P6 ;  /* 0x0000000339357211 */ /* 0x042fe200030f0eff */
[----:B------:R-:W-:-:S04]  /*b620*/  VIADD R57, R57, UR4 ;  /* 0x0000000439397c36 */ /* 0x000fc80008000000 */
[----:B------:R1:W-:Y:S01]  /*b630*/  @P1 STG.E.U16 desc[UR10][R52.64], R49 ;  /* 0x0000003134001986 */ /* 0x0003e2000c10150a */
[----:B0-----:R-:W-:Y:S01]  /*b640*/  ISETP.LT.AND P1, PT, R5, UR6, !P0 ;  /* 0x0000000605007c0c */ /* 0x001fe2000c721270 */
[C---:B------:R-:W-:Y:S01]  /*b650*/  VIADD R48, R57.reuse, UR4 ;  /* 0x0000000439307c36 */ /* 0x040fe20008000000 */
[CC--:B------:R-:W-:Y:S01]  /*b660*/  LEA R4, P6, R57.reuse, R2.reuse, 0x1 ;  /* 0x0000000239047211 */ /* 0x0c0fe200078c08ff */
[----:B------:R-:W0:Y:S02]  /*b670*/  LDCU UR6, c[0x0][0x39c] ;  /* 0x00007380ff0677ac */ /* 0x000e240008000800 */
[C---:B------:R-:W-:Y:S01]  /*b680*/  VIADD R56, R48.reuse, UR4 ;  /* 0x0000000430387c36 */ /* 0x040fe20008000000 */
[-C--:B------:R-:W-:Y:S02]  /*b690*/  LEA.HI.X.SX32 R5, R57, R3.reuse, 0x1, P6 ;  /* 0x0000000339057211 */ /* 0x080fe400030f0eff */
[----:B------:R-:W-:Y:S02]  /*b6a0*/  LEA R54, P6, R48, R2, 0x1 ;  /* 0x0000000230367211 */ /* 0x000fe400078c08ff */
[----:B-1----:R-:W-:Y:S01]  /*b6b0*/  PRMT R53, R49, 0x7632, R53 ;  /* 0x0000763231357816 */ /* 0x002fe20000000035 */
[----:B------:R-:W-:Y:S01]  /*b6c0*/  VIADD R52, R56, UR4 ;  /* 0x0000000438347c36 */ /* 0x000fe20008000000 */
[----:B------:R-:W-:-:S02]  /*b6d0*/  LEA.HI.X.SX32 R55, R48, R3, 0x1, P6 ;  /* 0x0000000330377211 */ /* 0x000fc400030f0eff */
[-C--:B------:R-:W-:Y:S01]  /*b6e0*/  LEA R48, P6, R56, R2.reuse, 0x1 ;  /* 0x0000000238307211 */ /* 0x080fe200078c08ff */
[----:B------:R1:W-:Y:S01]  /*b6f0*/  @P5 STG.E.U16 desc[UR10][R4.64], R53 ;  /* 0x0000003504005986 */ /* 0x0003e2000c10150a */
[----:B--2---:R-:W-:Y:S01]  /*b700*/  ISETP.LT.AND P5, PT, R7, UR5, !P0 ;  /* 0x0000000507007c0c */ /* 0x004fe2000c7a1270 */
[----:B------:R-:W-:Y:S01]  /*b710*/  VIADD R7, R6, 0x21 ;  /* 0x0000002106077836 */ /* 0x000fe20000000000 */
[----:B------:R-:W2:Y:S01]  /*b720*/  LDCU UR5, c[0x0][0x39c] ;  /* 0x00007380ff0577ac */ /* 0x000ea20008000800 */
[----:B------:R-:W-:Y:S01]  /*b730*/  LEA.HI.X.SX32 R49, R56, R3, 0x1, P6 ;  /* 0x0000000338317211 */ /* 0x000fe200030f0eff */
[----:B------:R4:W-:Y:S02]  /*b740*/  @P4 STG.E.U16 desc[UR10][R54.64], R50 ;  /* 0x0000003236004986 */ /* 0x0009e4000c10150a */
[----:B0-----:R-:W-:Y:S01]  /*b750*/  ISETP.LT.AND P4, PT, R7, UR6, !P0 ;  /* 0x0000000607007c0c */ /* 0x001fe2000c781270 */
[----:B------:R-:W-:Y:S01]  /*b760*/  VIADD R7, R6, 0x22 ;  /* 0x0000002206077836 */ /* 0x000fe20000000000 */
[----:B------:R-:W0:Y:S01]  /*b770*/  LDCU UR6, c[0x0][0x39c] ;  /* 0x00007380ff0677ac */ /* 0x000e220008000800 */
[----:B-1----:R-:W-:Y:S01]  /*b780*/  PRMT R5, R50, 0x7632, R5 ;  /* 0x0000763232057816 */ /* 0x002fe20000000005 */
[C---:B------:R-:W-:Y:S01]  /*b790*/  VIADD R53, R52.reuse, UR4 ;  /* 0x0000000434357c36 */ /* 0x040fe20008000000 */
[----:B------:R-:W-:-:S03]  /*b7a0*/  LEA R4, P6, R52, R2, 0x1 ;  /* 0x0000000234047211 */ /* 0x000fc600078c08ff */
[----:B------:R1:W-:Y:S01]  /*b7b0*/  @P3 STG.E.U16 desc[UR10][R48.64], R5 ;  /* 0x0000000530003986 */ /* 0x0003e2000c10150a */
[----:B----4-:R-:W-:Y:S01]  /*b7c0*/  VIADD R50, R53, UR4 ;  /* 0x0000000435327c36 */ /* 0x010fe20008000000 */
[----:B---3--:R-:W-:Y:S01]  /*b7d0*/  ISETP.LT.AND P3, PT, R7, UR7, !P0 ;  /* 0x0000000707007c0c */ /* 0x008fe2000c761270 */
[----:B------:R-:W3:Y:S01]  /*b7e0*/  LDCU UR7, c[0x0][0x39c] ;  /* 0x00007380ff0777ac */ /* 0x000ee20008000800 */
[----:B------:R-:W-:Y:S01]  /*b7f0*/  VIADD R7, R6, 0x23 ;  /* 0x0000002306077836 */ /* 0x000fe20000000000 */
[----:B------:R-:W-:Y:S02]  /*b800*/  PRMT R55, R51, 0x7632, R55 ;  /* 0x0000763233377816 */ /* 0x000fe40000000037 */
[----:B-1----:R-:W-:Y:S02]  /*b810*/  LEA.HI.X.SX32 R5, R52, R3, 0x1, P6 ;  /* 0x0000000334057211 */ /* 0x002fe400030f0eff */
[----:B------:R-:W-:-:S03]  /*b820*/  LEA R52, P6, R53, R2, 0x1 ;  /* 0x0000000235347211 */ /* 0x000fc600078c08ff */
[----:B------:R1:W-:Y:S01]  /*b830*/  @P2 STG.E.U16 desc[UR10][R4.64], R51 ;  /* 0x0000003304002986 */ /* 0x0003e2000c10150a */
[-C--:B------:R-:W-:Y:S02]  /*b840*/  LEA.HI.X.SX32 R53, R53, R3.reuse, 0x1, P6 ;  /* 0x0000000335357211 */ /* 0x080fe400030f0eff */
[-C--:B------:R-:W-:Y:S02]  /*b850*/  LEA R48, P6, R50, R2.reuse, 0x1 ;  /* 0x0000000232307211 */ /* 0x080fe400078c08ff */
[----:B--2---:R-:W-:Y:S01]  /*b860*/  ISETP.LT.AND P2, PT, R7, UR5, !P0 ;  /* 0x0000000507007c0c */ /* 0x004fe2000c741270 */
[----:B------:R-:W-:Y:S01]  /*b870*/  VIADD R7, R6, 0x24 ;  /* 0x0000002406077836 */ /* 0x000fe20000000000 */
[C---:B------:R-:W-:Y:S01]  /*b880*/  LEA.HI.X.SX32 R49, R50.reuse, R3, 0x1, P6 ;  /* 0x0000000332317211 */ /* 0x040fe200030f0eff */
[----:B------:R-:W-:Y:S01]  /*b890*/  VIADD R50, R50, UR4 ;  /* 0x0000000432327c36 */ /* 0x000fe20008000000 */
[----:B------:R-:W2:Y:S01]  /*b8a0*/  LDCU UR5, c[0x0][0x39c] ;  /* 0x00007380ff0577ac */ /* 0x000ea20008000800 */
[----:B------:R-:W-:Y:S01]  /*b8b0*/  @P1 STG.E.U16 desc[UR10][R52.64], R55 ;  /* 0x0000003734001986 */ /* 0x000fe2000c10150a */
[----:B0-----:R-:W-:Y:S01]  /*b8c0*/  ISETP.LT.AND P1, PT, R7, UR6, !P0 ;  /* 0x0000000607007c0c */ /* 0x001fe2000c721270 */
[C---:B------:R-:W-:Y:S01]  /*b8d0*/  VIADD R54, R50.reuse, UR4 ;  /* 0x0000000432367c36 */ /* 0x040fe20008000000 */
[----:B------:R-:W0:Y:S01]  /*b8e0*/  LDCU UR6, c[0x0][0x39c] ;  /* 0x00007380ff0677ac */ /* 0x000e220008000800 */
[----:B------:R4:W-:Y:S01]  /*b8f0*/  @P5 STG.E.U16 desc[UR10][R48.64], R12 ;  /* 0x0000000c30005986 */ /* 0x0009e2000c10150a */
[----:B-1----:R-:W-:Y:S01]  /*b900*/  LEA R4, P5, R50, R2, 0x1 ;  /* 0x0000000232047211 */ /* 0x002fe200078a08ff */
[----:B------:R-:W-:-:S03]  /*b910*/  VIADD R7, R6, 0x25 ;  /* 0x0000002506077836 */ /* 0x000fc60000000000 */
[-C--:B------:R-:W-:Y:S02]  /*b920*/  LEA.HI.X.SX32 R5, R50, R3.reuse, 0x1, P5 ;  /* 0x0000000332057211 */ /* 0x080fe400028f0eff */
[----:B------:R-:W-:Y:S02]  /*b930*/  LEA R50, P6, R54, R2, 0x1 ;  /* 0x0000000236327211 */ /* 0x000fe400078c08ff */
[----:B---3--:R-:W-:Y:S01]  /*b940*/  ISETP.LT.AND P5, PT, R7, UR7, !P0 ;  /* 0x0000000707007c0c */ /* 0x008fe2000c7a1270 */
[----:B------:R-:W1:Y:S01]  /*b950*/  LDCU UR7, c[0x0][0x39c] ;  /* 0x00007380ff0777ac */ /* 0x000e620008000800 */
[----:B------:R-:W-:Y:S01]  /*b960*/  VIADD R7, R6, 0x26 ;  /* 0x0000002606077836 */ /* 0x000fe20000000000 */
[----:B----4-:R-:W-:Y:S02]  /*b970*/  PRMT R49, R12, 0x7632, R49 ;  /* 0x000076320c317816 */ /* 0x010fe40000000031 */
[C---:B------:R-:W-:Y:S01]  /*b980*/  LEA.HI.X.SX32 R51, R54.reuse, R3, 0x1, P6 ;  /* 0x0000000336337211 */ /* 0x040fe200030f0eff */
[----:B------:R-:W-:-:S02]  /*b990*/  VIADD R54, R54, UR4 ;  /* 0x0000000436367c36 */ /* 0x000fc40008000000 */
[----:B------:R3:W-:Y:S01]  /*b9a0*/  @P4 STG.E.U16 desc[UR10][R4.64], R49 ;  /* 0x0000003104004986 */ /* 0x0007e2000c10150a */
[----:B--2---:R-:W-:Y:S01]  /*b9b0*/  ISETP.LT.AND P4, PT, R7, UR5, !P0 ;  /* 0x0000000507007c0c */ /* 0x004fe2000c781270 */
[----:B------:R-:W-:Y:S01]  /*b9c0*/  VIADD R7, R6, 0x27 ;  /* 0x0000002706077836 */ /* 0x000fe20000000000 */
[C---:B------:R-:W-:Y:S01]  /*b9d0*/  LEA R48, P6, R54.reuse, R2, 0x1 ;  /* 0x0000000236307211 */ /* 0x040fe200078c08ff */
[----:B------:R-:W-:Y:S01]  /*b9e0*/  VIADD R12, R54, UR4 ;  /* 0x00000004360c7c36 */ /* 0x000fe20008000000 */
[----:B------:R2:W-:Y:S01]  /*b9f0*/  @P3 STG.E.U16 desc[UR10][R50.64], R13 ;  /* 0x0000000d32003986 */ /* 0x0005e2000c10150a */
[----:B------:R-:W4:Y:S01]  /*ba00*/  LDCU UR5, c[0x0][0x39c] ;  /* 0x00007380ff0577ac */ /* 0x000f220008000800 */
[----:B0-----:R-:W-:Y:S01]  /*ba10*/  ISETP.LT.AND P3, PT, R7, UR6, !P0 ;  /* 0x0000000607007c0c */ /* 0x001fe2000c761270 */
[----:B------:R-:W-:Y:S01]  /*ba20*/  VIADD R7, R6, 0x28 ;  /* 0x0000002806077836 */ /* 0x000fe20000000000 */
[----:B------:R-:W0:Y:S01]  /*ba30*/  LDCU UR6, c[0x0][0x39c] ;  /* 0x00007380ff0677ac */ /* 0x000e220008000800 */
[----:B---3--:R-:W-:-:S02]  /*ba40*/  LEA.HI.X.SX32 R49, R54, R3, 0x1, P6 ;  /* 0x0000000336317211 */ /* 0x008fc400030f0eff */
[----:B------:R-:W-:Y:S02]  /*ba50*/  PRMT R5, R13, 0x7632, R5 ;  /* 0x000076320d057816 */ /* 0x000fe40000000005 */
[C---:B------:R-:W-:Y:S01]  /*ba60*/  LEA R4, P6, R12.reuse, R2, 0x1 ;  /* 0x000000020c047211 */ /* 0x040fe200078c08ff */
[----:B--2---:R-:W-:Y:S02]  /*ba70*/  VIADD R13, R12, UR4 ;  /* 0x000000040c0d7c36 */ /* 0x004fe40008000000 */
[----:B------:R2:W-:Y:S01]  /*ba80*/  @P2 STG.E.U16 desc[UR10][R48.64], R5 ;  /* 0x0000000530002986 */ /* 0x0005e2000c10150a */
[----:B-1----:R-:W-:Y:S01]  /*ba90*/  ISETP.LT.AND P2, PT, R7, UR7, !P0 ;  /* 0x0000000707007c0c */ /* 0x002fe2000c741270 */
[----:B------:R-:W1:Y:S01]  /*baa0*/  LDCU UR7, c[0x0][0x39c] ;  /* 0x00007380ff0777ac */ /* 0x000e620008000800 */
[----:B------:R-:W-:Y:S02]  /*bab0*/  VIADD R50, R13, UR4 ;  /* 0x000000040d327c36 */ /* 0x000fe40008000000 */
[----:B------:R-:W-:Y:S01]  /*bac0*/  VIADD R7, R6, 0x29 ;  /* 0x0000002906077836 */ /* 0x000fe20000000000 */
[----:B--2---:R-:W-:-:S02]  /*bad0*/  LEA.HI.X.SX32 R5, R12, R3, 0x1, P6 ;  /* 0x000000030c057211 */ /* 0x004fc400030f0eff */
[CC--:B------:R-:W-:Y:S02]  /*bae0*/  LEA R12, P6, R13.reuse, R2.reuse, 0x1 ;  /* 0x000000020d0c7211 */ /* 0x0c0fe400078c08ff */
[----:B------:R-:W-:Y:S01]  /*baf0*/  PRMT R49, R14, 0x7632, R49 ;  /* 0x000076320e317816 */ /* 0x000fe20000000031 */
[----:B------:R2:W-:Y:S01]  /*bb00*/  @P1 STG.E.U16 desc[UR10][R4.64], R14 ;  /* 0x0000000e04001986 */ /* 0x0005e2000c10150a */
[----:B------:R-:W-:Y:S02]  /*bb10*/  LEA.HI.X.SX32 R13, R13, R3, 0x1, P6 ;  /* 0x000000030d0d7211 */ /* 0x000fe400030f0eff */
[----:B------:R-:W-:Y:S02]  /*bb20*/  LEA R48, P6, R50, R2, 0x1 ;  /* 0x0000000232307211 */ /* 0x000fe400078c08ff */
[----:B----4-:R-:W-:Y:S01]  /*bb30*/  ISETP.LT.AND P1, PT, R7, UR5, !P0 ;  /* 0x0000000507007c0c */ /* 0x010fe2000c721270 */
[----:B------:R3:W-:Y:S01]  /*bb40*/  @P5 STG.E.U16 desc[UR10][R12.64], R49 ;  /* 0x000000310c005986 */ /* 0x0007e2000c10150a */
[----:B------:R-:W4:Y:S01]  /*bb50*/  LDCU UR5, c[0x0][0x39c] ;  /* 0x00007380ff0577ac */ /* 0x000f220008000800 */
[----:B------:R-:W-:-:S02]  /*bb60*/  VIADD R7, R6, 0x2a ;  /* 0x0000002a06077836 */ /* 0x000fc40000000000 */
[----:B--2---:R-:W-:-:S03]  /*bb70*/  VIADD R5, R6, 0x2b ;  /* 0x0000002b06057836 */ /* 0x004fc60000000000 */
[----:B0-----:R-:W-:Y:S01]  /*bb80*/  ISETP.LT.AND P5, PT, R7, UR6, !P0 ;  /* 0x0000000607007c0c */ /* 0x001fe2000c7a1270 */
[----:B------:R-:W-:Y:S01]  /*bb90*/  VIADD R7, R6, 0x2c ;  /* 0x0000002c06077836 */ /* 0x000fe20000000000 */
[----:B------:R-:W0:Y:S01]  /*bba0*/  LDCU UR6, c[0x0][0x39c] ;  /* 0x00007380ff0677ac */ /* 0x000e220008000800 */
[C---:B---3--:R-:W-:Y:S01]  /*bbb0*/  LEA.HI.X.SX32 R49, R50.reuse, R3, 0x1, P6 ;  /* 0x0000000332317211 */ /* 0x048fe200030f0eff */
[----:B------:R-:W-:Y:S01]  /*bbc0*/  VIADD R50, R50, UR4 ;  /* 0x0000000432327c36 */ /* 0x000fe20008000000 */
[----:B------:R-:W-:-:S03]  /*bbd0*/  PRMT R13, R15, 0x7632, R13 ;  /* 0x000076320f0d7816 */ /* 0x000fc6000000000d */
[C---:B------:R-:W-:Y:S01]  /*bbe0*/  VIADD R14, R50.reuse, UR4 ;  /* 0x00000004320e7c36 */ /* 0x040fe20008000000 */
[CC--:B------:R-:W-:Y:S01]  /*bbf0*/  LEA R4, P6, R50.reuse, R2.reuse, 0x1 ;  /* 0x0000000232047211 */ /* 0x0c0fe200078c08ff */
[----:B------:R2:W-:Y:S01]  /*bc00*/  @P4 STG.E.U16 desc[UR10][R48.64], R15 ;  /* 0x0000000f30004986 */ /* 0x0005e2000c10150a */
[----:B-1----:R-:W-:Y:S01]  /*bc10*/  ISETP.LT.AND P4, PT, R5, UR7, !P0 ;  /* 0x0000000705007c0c */ /* 0x002fe2000c781270 */
[----:B------:R-:W1:Y:S01]  /*bc20*/  LDCU UR7, c[0x0][0x39c] ;  /* 0x00007380ff0777ac */ /* 0x000e620008000800 */
[----:B------:R-:W-:Y:S02]  /*bc30*/  LEA.HI.X.SX32 R5, R50, R3, 0x1, P6 ;  /* 0x0000000332057211 */ /* 0x000fe400030f0eff */
[----:B------:R-:W-:-:S03]  /*bc40*/  LEA R12, P6, R14, R2, 0x1 ;  /* 0x000000020e0c7211 */ /* 0x000fc600078c08ff */
[----:B------:R3:W-:Y:S01]  /*bc50*/  @P3 STG.E.U16 desc[UR10][R4.64], R13 ;  /* 0x0000000d04003986 */ /* 0x0007e2000c10150a */
[----:B----4-:R-:W-:Y:S01]  /*bc60*/  ISETP.LT.AND P3, PT, R7, UR5, !P0 ;  /* 0x0000000507007c0c */ /* 0x010fe2000c761270 */
[----:B------:R-:W4:Y:S01]  /*bc70*/  LDCU UR5, c[0x0][0x39c] ;  /* 0x00007380ff0577ac */ /* 0x000f220008000800 */
[----:B------:R-:W-:Y:S02]  /*bc80*/  VIADD R7, R6, 0x2d ;  /* 0x0000002d06077836 */ /* 0x000fe40000000000 */
[----:B--2---:R-:W-:-:S04]  /*bc90*/  VIADD R15, R14, UR4 ;  /* 0x000000040e0f7c36 */ /* 0x004fc80008000000 */
[C---:B------:R-:W-:Y:S01]  /*bca0*/  VIADD R48, R15.reuse, UR4 ;  /* 0x000000040f307c36 */ /* 0x040fe20008000000 */
[-C--:B---3--:R-:W-:Y:S02]  /*bcb0*/  LEA.HI.X.SX32 R13, R14, R3.reuse, 0x1, P6 ;  /* 0x000000030e0d7211 */ /* 0x088fe400030f0eff */
[CC--:B------:R-:W-:Y:S02]  /*bcc0*/  LEA R14, P6, R15.reuse, R2.reuse, 0x1 ;  /* 0x000000020f0e7211 */ /* 0x0c0fe400078c08ff */
[----:B------:R-:W-:Y:S01]  /*bcd0*/  PRMT R5, R8, 0x7632, R5 ;  /* 0x0000763208057816 */ /* 0x000fe20000000005 */
[----:B------:R-:W-:Y:S01]  /*bce0*/  @P2 STG.E.U16 desc[UR10][R12.64], R8 ;  /* 0x000000080c002986 */ /* 0x000fe2000c10150a */
[-C--:B------:R-:W-:Y:S02]  /*bcf0*/  LEA.HI.X.SX32 R15, R15, R3.reuse, 0x1, P6 ;  /* 0x000000030f0f7211 */ /* 0x080fe400030f0eff */
[----:B------:R-:W-:Y:S02]  /*bd00*/  LEA R4, P6, R48, R2, 0x1 ;  /* 0x0000000230047211 */ /* 0x000fe400078c08ff */
[----:B------:R-:W-:Y:S01]  /*bd10*/  ISETP.LT.AND P2, PT, R7, UR8, !P0 ;  /* 0x0000000807007c0c */ /* 0x000fe2000c741270 */
[----:B------:R2:W-:Y:S01]  /*bd20*/  @P1 STG.E.U16 desc[UR10][R14.64], R5 ;  /* 0x000000050e001986 */ /* 0x0005e2000c10150a */
[C---:B------:R-:W-:Y:S01]  /*bd30*/  VIADD R7, R6.reuse, 0x2e ;  /* 0x0000002e06077836 */ /* 0x040fe20000000000 */
[----:B------:R-:W3:Y:S04]  /*bd40*/  LDCU UR8, c[0x0][0x39c] ;  /* 0x00007380ff0877ac */ /* 0x000ee80008000800 */
[----:B0-----:R-:W-:Y:S01]  /*bd50*/  ISETP.LT.AND P1, PT, R7, UR6, !P0 ;  /* 0x0000000607007c0c */ /* 0x001fe2000c721270 */
[----:B------:R-:W-:Y:S01]  /*bd60*/  VIADD R7, R6, 0x2f ;  /* 0x0000002f06077836 */ /* 0x000fe20000000000 */
[----:B------:R-:W0:Y:S01]  /*bd70*/  LDCU UR6, c[0x0][0x39c] ;  /* 0x00007380ff0677ac */ /* 0x000e220008000800 */
[C---:B--2---:R-:W-:Y:S01]  /*bd80*/  LEA.HI.X.SX32 R5, R48.reuse, R3, 0x1, P6 ;  /* 0x0000000330057211 */ /* 0x044fe200030f0eff */
[----:B------:R-:W-:Y:S01]  /*bd90*/  VIADD R48, R48, UR4 ;  /* 0x0000000430307c36 */ /* 0x000fe20008000000 */
[----:B------:R-:W-:-:S03]  /*bda0*/  PRMT R15, R9, 0x7632, R15 ;  /* 0x00007632090f7816 */ /* 0x000fc6000000000f */
[C---:B------:R-:W-:Y:S01]  /*bdb0*/  VIADD R8, R48.reuse, UR4 ;  /* 0x0000000430087c36 */ /* 0x040fe20008000000 */
[-C--:B------:R-:W-:Y:S01]  /*bdc0*/  LEA R12, P6, R48, R2.reuse, 0x1 ;  /* 0x00000002300c7211 */ /* 0x080fe200078c08ff */
[----:B------:R2:W-:Y:S01]  /*bdd0*/  @P5 STG.E.U16 desc[UR10][R4.64], R9 ;  /* 0x0000000904005986 */ /* 0x0005e2000c10150a */
[----:B-1----:R-:W-:Y:S01]  /*bde0*/  ISETP.LT.AND P5, PT, R7, UR7, !P0 ;  /* 0x0000000707007c0c */ /* 0x002fe2000c7a1270 */
[----:B------:R-:W-:Y:S01]  /*bdf0*/  VIADD R7, R6, 0x30 ;  /* 0x0000003006077836 */ /* 0x000fe20000000000 */
[----:B------:R-:W-:Y:S01]  /*be00*/  LEA.HI.X.SX32 R13, R48, R3, 0x1, P6 ;  /* 0x00000003300d7211 */ /* 0x000fe200030f0eff */
[----:B------:R-:W1:Y:S01]  /*be10*/  LDCU UR7, c[0x0][0x39c] ;  /* 0x00007380ff0777ac */ /* 0x000e620008000800 */
[----:B------:R-:W-:-:S03]  /*be20*/  LEA R14, P6, R8, R2, 0x1 ;  /* 0x00000002080e7211 */ /* 0x000fc600078c08ff */
[----:B------:R0:W-:Y:S01]  /*be30*/  @P4 STG.E.U16 desc[UR10][R12.64], R15 ;  /* 0x0000000f0c004986 */ /* 0x0001e2000c10150a */
[----:B------:R-:W-:Y:S01]  /*be40*/  ISETP.LT.AND P4, PT, R7, UR9, !P0 ;  /* 0x0000000907007c0c */ /* 0x000fe2000c781270 */
[C---:B------:R-:W-:Y:S01]  /*be50*/  VIADD R7, R6.reuse, 0x32 ;  /* 0x0000003206077836 */ /* 0x040fe20000000000 */
[----:B------:R-:W1:Y:S01]  /*be60*/  LDCU UR9, c[0x0][0x39c] ;  /* 0x00007380ff0977ac */ /* 0x000e620008000800 */
[----:B--2---:R-:W-:Y:S01]  /*be70*/  VIADD R5, R6, 0x31 ;  /* 0x0000003106057836 */ /* 0x004fe20000000000 */
[----:B------:R-:W-:Y:S02]  /*be80*/  PRMT R9, R10, 0x7632, R9 ;  /* 0x000076320a097816 */ /* 0x000fe40000000009 */
[C---:B0-----:R-:W-:Y:S01]  /*be90*/  LEA.HI.X.SX32 R15, R8.reuse, R3, 0x1, P6 ;  /* 0x00000003080f7211 */ /* 0x041fe200030f0eff */
[----:B------:R-:W-:-:S04]  /*bea0*/  VIADD R8, R8, UR4 ;  /* 0x0000000408087c36 */ /* 0x000fc80008000000 */
[C---:B------:R-:W-:Y:S01]  /*beb0*/  VIADD R48, R8.reuse, UR4 ;  /* 0x0000000408307c36 */ /* 0x040fe20008000000 */
[CC--:B------:R-:W-:Y:S01]  /*bec0*/  LEA R4, P6, R8.reuse, R2.reuse, 0x1 ;  /* 0x0000000208047211 */ /* 0x0c0fe200078c08ff */
[----:B------:R-:W-:Y:S01]  /*bed0*/  @P3 STG.E.U16 desc[UR10][R14.64], R10 ;  /* 0x0000000a0e003986 */ /* 0x000fe2000c10150a */
[----:B----4-:R-:W-:Y:S01]  /*bee0*/  ISETP.LT.AND P3, PT, R5, UR5, !P0 ;  /* 0x0000000505007c0c */ /* 0x010fe2000c761270 */
[----:B------:R-:W0:Y:S01]  /*bef0*/  LDCU UR5, c[0x0][0x39c] ;  /* 0x00007380ff0577ac */ /* 0x000e220008000800 */
[----:B------:R-:W-:Y:S02]  /*bf00*/  LEA.HI.X.SX32 R5, R8, R3, 0x1, P6 ;  /* 0x0000000308057211 */ /* 0x000fe400030f0eff */
[----:B------:R-:W-:-:S03]  /*bf10*/  LEA R8, P6, R48, R2, 0x1 ;  /* 0x0000000230087211 */ /* 0x000fc600078c08ff */
[----:B------:R2:W-:Y:S01]  /*bf20*/  @P2 STG.E.U16 desc[UR10][R4.64], R9 ;  /* 0x0000000904002986 */ /* 0x0005e2000c10150a */
[----:B---3--:R-:W-:Y:S01]  /*bf30*/  ISETP.LT.AND P2, PT, R7, UR8, !P0 ;  /* 0x0000000807007c0c */ /* 0x008fe2000c741270 */
[----:B------:R-:W-:Y:S01]  /*bf40*/  VIADD R7, R6, 0x33 ;  /* 0x0000003306077836 */ /* 0x000fe20000000000 */
[----:B------:R-:W3:Y:S01]  /*bf50*/  LDCU UR8, c[0x0][0x39c] ;  /* 0x00007380ff0877ac */ /* 0x000ee20008000800 */
[C---:B--2---:R-:W-:Y:S01]  /*bf60*/  LEA.HI.X.SX32 R9, R48.reuse, R3, 0x1, P6 ;  /* 0x0000000330097211 */ /* 0x044fe200030f0eff */
[----:B------:R-:W-:Y:S01]  /*bf70*/  VIADD R48, R48, UR4 ;  /* 0x0000000430307c36 */ /* 0x000fe20008000000 */
[----:B------:R-:W-:-:S03]  /*bf80*/  PRMT R5, R11, 0x7632, R5 ;  /* 0x000076320b057816 */ /* 0x000fc60000000005 */
[C---:B------:R-:W-:Y:S01]  /*bf90*/  VIADD R10, R48.reuse, UR4 ;  /* 0x00000004300a7c36 */ /* 0x040fe20008000000 */
[-C--:B------:R-:W-:Y:S01]  /*bfa0*/  LEA R12, P6, R48, R2.reuse, 0x1 ;  /* 0x00000002300c7211 */ /* 0x080fe200078c08ff */
[----:B------:R2:W-:Y:S01]  /*bfb0*/  @P1 STG.E.U16 desc[UR10][R8.64], R11 ;  /* 0x0000000b08001986 */ /* 0x0005e2000c10150a */
[----:B------:R-:W-:Y:S01]  /*bfc0*/  ISETP.LT.AND P1, PT, R7, UR12, !P0 ;  /* 0x0000000c07007c0c */ /* 0x000fe2000c721270 */
[----:B------:R-:W-:Y:S01]  /*bfd0*/  VIADD R7, R6, 0x34 ;  /* 0x0000003406077836 */ /* 0x000fe20000000000 */
[----:B------:R-:W-:Y:S01]  /*bfe0*/  LEA.HI.X.SX32 R13, R48, R3, 0x1, P6 ;  /* 0x00000003300d7211 */ /* 0x000fe200030f0eff */
[----:B------:R-:W4:Y:S01]  /*bff0*/  LDCU UR12, c[0x0][0x39c] ;  /* 0x00007380ff0c77ac */ /* 0x000f220008000800 */
[----:B------:R-:W-:-:S03]  /*c000*/  LEA R4, P6, R10, R2, 0x1 ;  /* 0x000000020a047211 */ /* 0x000fc600078c08ff */
[----:B------:R0:W-:Y:S01]  /*c010*/  @P5 STG.E.U16 desc[UR10][R12.64], R5 ;  /* 0x000000050c005986 */ /* 0x0001e2000c10150a */
[----:B------:R-:W-:Y:S01]  /*c020*/  ISETP.LT.AND P5, PT, R7, UR6, !P0 ;  /* 0x0000000607007c0c */ /* 0x000fe2000c7a1270 */
[----:B------:R-:W-:Y:S01]  /*c030*/  VIADD R7, R6, 0x35 ;  /* 0x0000003506077836 */ /* 0x000fe20000000000 */
[----:B------:R-:W3:Y:S01]  /*c040*/  LDCU UR6, c[0x0][0x39c] ;  /* 0x00007380ff0677ac */ /* 0x000ee20008000800 */
[----:B--2---:R-:W-:Y:S02]  /*c050*/  PRMT R11, R20, 0x7632, R11 ;  /* 0x00007632140b7816 */ /* 0x004fe4000000000b */
[C---:B0-----:R-:W-:Y:S01]  /*c060*/  LEA.HI.X.SX32 R5, R10.reuse, R3, 0x1, P6 ;  /* 0x000000030a057211 */ /* 0x041fe200030f0eff */
[----:B------:R-:W-:-:S04]  /*c070*/  VIADD R10, R10, UR4 ;  /* 0x000000040a0a7c36 */ /* 0x000fc80008000000 */
        /* <DEDUP_REMOVED lines=12> */
[----:B0-----:R-:W-:Y:S01]  /*c140*/  VIADD R5, R6, 0x37 ;  /* 0x0000003706057836 */ /* 0x001fe20000000000 */
[C---:B--2---:R-:W-:Y:S01]  /*c150*/  LEA.HI.X.SX32 R11, R14.reuse, R3, 0x1, P6 ;  /* 0x000000030e0b7211 */ /* 0x044fe200030f0eff */
[----:B------:R-:W-:Y:S01]  /*c160*/  VIADD R14, R14, UR4 ;  /* 0x000000040e0e7c36 */ /* 0x000fe20008000000 */
[----:B------:R-:W-:-:S03]  /*c170*/  PRMT R9, R21, 0x7632, R9 ;  /* 0x0000763215097816 */ /* 0x000fc60000000009 */
[C---:B------:R-:W-:Y:S01]  /*c180*/  VIADD R12, R14.reuse, UR4 ;  /* 0x000000040e0c7c36 */ /* 0x040fe20008000000 */
[CC--:B------:R-:W-:Y:S01]  /*c190*/  LEA R4, P6, R14.reuse, R2.reuse, 0x1 ;  /* 0x000000020e047211 */ /* 0x0c0fe200078c08ff */
[----:B------:R-:W-:Y:S01]  /*c1a0*/  @P2 STG.E.U16 desc[UR10][R10.64], R21 ;  /* 0x000000150a002986 */ /* 0x000fe2000c10150a */
[----:B------:R-:W-:Y:S01]  /*c1b0*/  ISETP.LT.AND P2, PT, R5, UR9, !P0 ;  /* 0x0000000905007c0c */ /* 0x000fe2000c741270 */
[----:B------:R-:W0:Y:S01]  /*c1c0*/  LDCU UR9, c[0x0][0x39c] ;  /* 0x00007380ff0977ac */ /* 0x000e220008000800 */
[----:B------:R-:W-:Y:S02]  /*c1d0*/  LEA.HI.X.SX32 R5, R14, R3, 0x1, P6 ;  /* 0x000000030e057211 */ /* 0x000fe400030f0eff */
[----:B------:R-:W-:-:S03]  /*c1e0*/  LEA R8, P6, R12, R2, 0x1 ;  /* 0x000000020c087211 */ /* 0x000fc600078c08ff */
[----:B------:R2:W-:Y:S01]  /*c1f0*/  @P1 STG.E.U16 desc[UR10][R4.64], R9 ;  /* 0x0000000904001986 */ /* 0x0005e2000c10150a */
[----:B------:R-:W-:Y:S01]  /*c200*/  ISETP.LT.AND P1, PT, R7, UR5, !P0 ;  /* 0x0000000507007c0c */ /* 0x000fe2000c721270 */
[----:B------:R-:W-:Y:S01]  /*c210*/  VIADD R7, R6, 0x39 ;  /* 0x0000003906077836 */ /* 0x000fe20000000000 */
[----:B------:R-:W0:Y:S01]  /*c220*/  LDCU UR5, c[0x0][0x3b8] ;  /* 0x00007700ff0577ac */ /* 0x000e220008000800 */
[C---:B--2---:R-:W-:Y:S01]  /*c230*/  LEA.HI.X.SX32 R9, R12.reuse, R3, 0x1, P6 ;  /* 0x000000030c097211 */ /* 0x044fe200030f0eff */
[----:B------:R-:W-:Y:S01]  /*c240*/  VIADD R12, R12, UR4 ;  /* 0x000000040c0c7c36 */ /* 0x000fe20008000000 */
[----:B------:R-:W-:-:S03]  /*c250*/  PRMT R5, R22, 0x7632, R5 ;  /* 0x0000763216057816 */ /* 0x000fc60000000005 */
[C---:B------:R-:W-:Y:S01]  /*c260*/  VIADD R13, R12.reuse, UR4 ;  /* 0x000000040c0d7c36 */ /* 0x040fe20008000000 */
[-C--:B------:R-:W-:Y:S01]  /*c270*/  LEA R10, P6, R12, R2.reuse, 0x1 ;  /* 0x000000020c0a7211 */ /* 0x080fe200078c08ff */
[----:B------:R-:W-:Y:S01]  /*c280*/  @P5 STG.E.U16 desc[UR10][R8.64], R22 ;  /* 0x0000001608005986 */ /* 0x000fe2000c10150a */
[----:B------:R-:W-:Y:S01]  /*c290*/  ISETP.LT.AND P5, PT, R7, UR14, !P0 ;  /* 0x0000000e07007c0c */ /* 0x000fe2000c7a1270 */
[----:B------:R-:W-:Y:S01]  /*c2a0*/  VIADD R7, R6, 0x3a ;  /* 0x0000003a06077836 */ /* 0x000fe20000000000 */
[----:B------:R-:W-:Y:S01]  /*c2b0*/  LEA.HI.X.SX32 R11, R12, R3, 0x1, P6 ;  /* 0x000000030c0b7211 */ /* 0x000fe200030f0eff */
[----:B------:R-:W2:Y:S01]  /*c2c0*/  LDCU UR14, c[0x0][0x39c] ;  /* 0x00007380ff0e77ac */ /* 0x000ea20008000800 */
[----:B------:R-:W-:-:S03]  /*c2d0*/  LEA R4, P6, R13, R2, 0x1 ;  /* 0x000000020d047211 */ /* 0x000fc600078c08ff */
[----:B------:R0:W-:Y:S01]  /*c2e0*/  @P4 STG.E.U16 desc[UR10][R10.64], R5 ;  /* 0x000000050a004986 */ /* 0x0001e2000c10150a */
[----:B---3--:R-:W-:Y:S01]  /*c2f0*/  ISETP.LT.AND P4, PT, R7, UR8, !P0 ;  /* 0x0000000807007c0c */ /* 0x008fe2000c781270 */
[----:B------:R-:W-:Y:S01]  /*c300*/  VIADD R7, R6, 0x3b ;  /* 0x0000003b06077836 */ /* 0x000fe20000000000 */
[----:B------:R-:W3:Y:S01]  /*c310*/  LDCU UR8, c[0x0][0x39c] ;  /* 0x00007380ff0877ac */ /* 0x000ee20008000800 */
[C---:B0-----:R-:W-:Y:S01]  /*c320*/  LEA.HI.X.SX32 R5, R13.reuse, R3, 0x1, P6 ;  /* 0x000000030d057211 */ /* 0x041fe200030f0eff */
[----:B------:R-:W-:Y:S01]  /*c330*/  VIADD R13, R13, UR4 ;  /* 0x000000040d0d7c36 */ /* 0x000fe20008000000 */
[----:B------:R-:W-:-:S03]  /*c340*/  PRMT R11, R23, 0x7632, R11 ;  /* 0x00007632170b7816 */ /* 0x000fc6000000000b */
[C---:B------:R-:W-:Y:S01]  /*c350*/  VIADD R12, R13.reuse, UR4 ;  /* 0x000000040d0c7c36 */ /* 0x040fe20008000000 */
[-C--:B------:R-:W-:Y:S01]  /*c360*/  LEA R8, P6, R13, R2.reuse, 0x1 ;  /* 0x000000020d087211 */ /* 0x080fe200078c08ff */
[----:B------:R0:W-:Y:S01]  /*c370*/  @P3 STG.E.U16 desc[UR10][R4.64], R23 ;  /* 0x0000001704003986 */ /* 0x0001e2000c10150a */
[----:B----4-:R-:W-:Y:S01]  /*c380*/  ISETP.LT.AND P3, PT, R7, UR12, !P0 ;  /* 0x0000000c07007c0c */ /* 0x010fe2000c761270 */
[----:B------:R-:W-:Y:S01]  /*c390*/  VIADD R7, R6, 0x3c ;  /* 0x0000003c06077836 */ /* 0x000fe20000000000 */
[-C--:B------:R-:W-:Y:S01]  /*c3a0*/  LEA.HI.X.SX32 R9, R13, R3.reuse, 0x1, P6 ;  /* 0x000000030d097211 */ /* 0x080fe200030f0eff */
[----:B------:R-:W4:Y:S01]  /*c3b0*/  LDCU UR12, c[0x0][0x39c] ;  /* 0x00007380ff0c77ac */ /* 0x000f220008000800 */
[----:B------:R-:W-:Y:S01]  /*c3c0*/  LEA R10, P6, R12, R2, 0x1 ;  /* 0x000000020c0a7211 */ /* 0x000fe200078c08ff */
[----:B------:R-:W-:Y:S04]  /*c3d0*/  LDS.128 R20, [R0+0x400] ;  /* 0x0004000000147984 */ /* 0x000fe80000000c00 */
[----:B------:R1:W-:Y:S01]  /*c3e0*/  @P2 STG.E.U16 desc[UR10][R8.64], R11 ;  /* 0x0000000b08002986 */ /* 0x0003e2000c10150a */
[----:B------:R-:W-:Y:S01]  /*c3f0*/  ISETP.LT.AND P2, PT, R7, UR15, !P0 ;  /* 0x0000000f07007c0c */ /* 0x000fe2000c741270 */
[C---:B0-----:R-:W-:Y:S01]  /*c400*/  VIADD R5, R6.reuse, 0x3d ;  /* 0x0000003d06057836 */ /* 0x041fe20000000000 */
[----:B------:R-:W-:Y:S01]  /*c410*/  IADD3 R7, PT, PT, R6, 0x3e, RZ ;  /* 0x0000003e06077810 */ /* 0x000fe20007ffe0ff */
[----:B------:R-:W0:Y:S01]  /*c420*/  LDCU UR15, c[0x0][0x39c] ;  /* 0x00007380ff0f77ac */ /* 0x000e220008000800 */
[C---:B-1----:R-:W-:Y:S01]  /*c430*/  LEA.HI.X.SX32 R11, R12.reuse, R3, 0x1, P6 ;  /* 0x000000030c0b7211 */ /* 0x042fe200030f0eff */
[----:B------:R-:W-:Y:S01]  /*c440*/  VIADD R12, R12, UR4 ;  /* 0x000000040c0c7c36 */ /* 0x000fe20008000000 */
[----:B------:R-:W-:-:S03]  /*c450*/  PRMT R9, R16, 0x7632, R9 ;  /* 0x0000763210097816 */ /* 0x000fc60000000009 */
[C---:B------:R-:W-:Y:S01]  /*c460*/  VIADD R13, R12.reuse, UR4 ;  /* 0x000000040c0d7c36 */ /* 0x040fe20008000000 */
[CC--:B------:R-:W-:Y:S01]  /*c470*/  LEA R4, P6, R12.reuse, R2.reuse, 0x1 ;  /* 0x000000020c047211 */ /* 0x0c0fe200078c08ff */
[----:B------:R-:W-:Y:S01]  /*c480*/  @P1 STG.E.U16 desc[UR10][R10.64], R16 ;  /* 0x000000100a001986 */ /* 0x000fe2000c10150a */
[----:B------:R-:W-:Y:S01]  /*c490*/  ISETP.LT.AND P1, PT, R5, UR6, !P0 ;  /* 0x0000000605007c0c */ /* 0x000fe2000c721270 */
[----:B------:R-:W1:Y:S01]  /*c4a0*/  LDCU UR6, c[0x0][0x3b8] ;  /* 0x00007700ff0677ac */ /* 0x000e620008000800 */
[----:B------:R-:W-:Y:S02]  /*c4b0*/  LEA.HI.X.SX32 R5, R12, R3, 0x1, P6 ;  /* 0x000000030c057211 */ /* 0x000fe400030f0eff */
[----:B------:R-:W-:-:S03]  /*c4c0*/  LEA R8, P6, R13, R2, 0x1 ;  /* 0x000000020d087211 */ /* 0x000fc600078c08ff */
[----:B------:R0:W-:Y:S01]  /*c4d0*/  @P5 STG.E.U16 desc[UR10][R4.64], R9 ;  /* 0x0000000904005986 */ /* 0x0001e2000c10150a */
[----:B------:R-:W-:Y:S01]  /*c4e0*/  ISETP.LT.AND P5, PT, R7, UR7, !P0 ;  /* 0x0000000707007c0c */ /* 0x000fe2000c7a1270 */
[----:B------:R-:W-:Y:S01]  /*c4f0*/  VIADD R7, R6, 0x3f ;  /* 0x0000003f06077836 */ /* 0x000fe20000000000 */
[----:B------:R-:W1:Y:S01]  /*c500*/  LDCU UR7, c[0x0][0x3b8] ;  /* 0x00007700ff0777ac */ /* 0x000e620008000800 */
[C---:B0-----:R-:W-:Y:S01]  /*c510*/  LEA.HI.X.SX32 R9, R13.reuse, R3, 0x1, P6 ;  /* 0x000000030d097211 */ /* 0x041fe200030f0eff */
        /* <DEDUP_REMOVED lines=8> */
[----:B------:R-:W0:Y:S01]  /*c5a0*/  LDCU UR16, c[0x0][0x39c] ;  /* 0x00007380ff1077ac */ /* 0x000e220008000800 */
[----:B------:R-:W-:-:S03]  /*c5b0*/  LEA R4, P6, R12, R2, 0x1 ;  /* 0x000000020c047211 */ /* 0x000fc600078c08ff */
[----:B------:R1:W-:Y:S01]  /*c5c0*/  @P3 STG.E.U16 desc[UR10][R10.64], R5 ;  /* 0x000000050a003986 */ /* 0x0003e2000c10150a */
[----:B------:R-:W-:Y:S01]  /*c5d0*/  ISETP.LT.AND P3, PT, R7, UR13, !P0 ;  /* 0x0000000d07007c0c */ /* 0x000fe2000c761270 */
[----:B------:R-:W-:Y:S01]  /*c5e0*/  VIADD R7, R6, 0x41 ;  /* 0x0000004106077836 */ /* 0x000fe20000000000 */
[----:B------:R-:W0:Y:S01]  /*c5f0*/  LDCU UR13, c[0x0][0x3b8] ;  /* 0x00007700ff0d77ac */ /* 0x000e220008000800 */
[C---:B-1----:R-:W-:Y:S01]  /*c600*/  LEA.HI.X.SX32 R5, R12.reuse, R3, 0x1, P6 ;  /* 0x000000030c057211 */ /* 0x042fe200030f0eff */
        /* <DEDUP_REMOVED lines=8> */
[----:B------:R-:W0:Y:S01]  /*c690*/  LDCU UR9, c[0x0][0x3b8] ;  /* 0x00007700ff0977ac */ /* 0x000e220008000800 */
[----:B------:R-:W-:-:S03]  /*c6a0*/  LEA R10, P6, R13, R2, 0x1 ;  /* 0x000000020d0a7211 */ /* 0x000fc600078c08ff */
[----:B------:R2:W-:Y:S01]  /*c6b0*/  @P1 STG.E.U16 desc[UR10][R8.64], R11 ;  /* 0x0000000b08001986 */ /* 0x0005e2000c10150a */
[----:B------:R-:W-:Y:S01]  /*c6c0*/  ISETP.LT.AND P1, PT, R7, UR17, !P0 ;  /* 0x0000001107007c0c */ /* 0x000fe2000c721270 */
[C---:B------:R-:W-:Y:S01]  /*c6d0*/  VIADD R7, R6.reuse, 0x44 ;  /* 0x0000004406077836 */ /* 0x040fe20000000000 */
[----:B------:R-:W0:Y:S01]  /*c6e0*/  LDCU UR17, c[0x0][0x3b8] ;  /* 0x00007700ff1177ac */ /* 0x000e220008000800 */
[----:B-1----:R-:W-:Y:S01]  /*c6f0*/  VIADD R5, R6, 0x43 ;  /* 0x0000004306057836 */ /* 0x002fe20000000000 */
[C---:B--2---:R-:W-:Y:S01]  /*c700*/  LEA.HI.X.SX32 R11, R13.reuse, R3, 0x1, P6 ;  /* 0x000000030d0b7211 */ /* 0x044fe200030f0eff */
[----:B------:R-:W-:Y:S01]  /*c710*/  VIADD R13, R13, UR4 ;  /* 0x000000040d0d7c36 */ /* 0x000fe20008000000 */
[----:B------:R-:W-:-:S03]  /*c720*/  PRMT R9, R19, 0x7632, R9 ;  /* 0x0000763213097816 */ /* 0x000fc60000000009 */
[C---:B------:R-:W-:Y:S01]  /*c730*/  VIADD R12, R13.reuse, UR4 ;  /* 0x000000040d0c7c36 */ /* 0x040fe20008000000 */
[-C--:B------:R-:W-:Y:S01]  /*c740*/  LEA R4, P6, R13, R2.reuse, 0x1 ;  /* 0x000000020d047211 */ /* 0x080fe200078c08ff */
[----:B------:R-:W-:Y:S01]  /*c750*/  @P5 STG.E.U16 desc[UR10][R10.64], R19 ;  /* 0x000000130a005986 */ /* 0x000fe2000c10150a */
[----:B------:R-:W-:Y:S01]  /*c760*/  ISETP.LT.AND P5, PT, R5, UR18, !P0 ;  /* 0x0000001205007c0c */ /* 0x000fe2000c7a1270 */
[----:B------:R-:W1:Y:S01]  /*c770*/  LDCU UR18, c[0x0][0x3b8] ;  /* 0x00007700ff1277ac */ /* 0x000e620008000800 */
[----:B------:R-:W-:Y:S01]  /*c780*/  LEA.HI.X.SX32 R5, R13, R3, 0x1, P6 ;  /* 0x000000030d057211 */ /* 0x000fe200030f0eff */
[----:B------:R2:W0:Y:S01]  /*c790*/  LDS.128 R16, [R0] ;  /* 0x0000000000107984 */ /* 0x0004220000000c00 */
[----:B------:R-:W-:-:S03]  /*c7a0*/  LEA R8, P6, R12, R2, 0x1 ;  /* 0x000000020c087211 */ /* 0x000fc600078c08ff */
[----:B------:R1:W-:Y:S01]  /*c7b0*/  @P4 STG.E.U16 desc[UR10][R4.64], R9 ;  /* 0x0000000904004986 */ /* 0x0003e2000c10150a */
[----:B------:R-:W-:Y:S01]  /*c7c0*/  ISETP.LT.AND P4, PT, R7, UR14, !P0 ;  /* 0x0000000e07007c0c */ /* 0x000fe2000c781270 */
[C---:B------:R-:W-:Y:S01]  /*c7d0*/  VIADD R7, R6.reuse, 0x45 ;  /* 0x0000004506077836 */ /* 0x040fe20000000000 */
[----:B------:R-:W0:Y:S01]  /*c7e0*/  LDCU UR14, c[0x0][0x3b8] ;  /* 0x00007700ff0e77ac */ /* 0x000e220008000800 */
[----:B--2---:R-:W-:Y:S01]  /*c7f0*/  VIADD R0, R6, 0x7a ;  /* 0x0000007a06007836 */ /* 0x004fe20000000000 */
[C---:B-1----:R-:W-:Y:S01]  /*c800*/  LEA.HI.X.SX32 R9, R12.reuse, R3, 0x1, P6 ;  /* 0x000000030c097211 */ /* 0x042fe200030f0eff */
        /* <DEDUP_REMOVED lines=8> */
[----:B------:R-:W1:Y:S01]  /*c890*/  LDCU UR19, c[0x0][0x3b8] ;  /* 0x00007700ff1377ac */ /* 0x000e620008000800 */
        /* <DEDUP_REMOVED lines=11> */
[----:B----4-:R-:W-:Y:S01]  /*c950*/  ISETP.LT.AND P1, PT, R7, UR12, !P0 ;  /* 0x0000000c07007c0c */ /* 0x010fe2000c721270 */
[----:B------:R-:W-:Y:S01]  /*c960*/  VIADD R7, R6, 0x48 ;  /* 0x0000004806077836 */ /* 0x000fe20000000000 */
[----:B------:R-:W-:Y:S01]  /*c970*/  LEA.HI.X.SX32 R9, R13, R3, 0x1, P6 ;  /* 0x000000030d097211 */ /* 0x000fe200030f0eff */
[----:B------:R-:W4:Y:S01]  /*c980*/  LDCU UR12, c[0x0][0x3b8] ;  /* 0x00007700ff0c77ac */ /* 0x000f220008000800 */
[----:B------:R-:W-:-:S03]  /*c990*/  LEA R10, P6, R12, R2, 0x1 ;  /* 0x000000020c0a7211 */ /* 0x000fc600078c08ff */
[----:B------:R0:W-:Y:S01]  /*c9a0*/  @P5 STG.E.U16 desc[UR10][R8.64], R11 ;  /* 0x0000000b08005986 */ /* 0x0001e2000c10150a */
[----:B------:R-:W-:Y:S01]  /*c9b0*/  ISETP.LT.AND P5, PT, R7, UR20, !P0 ;  /* 0x0000001407007c0c */ /* 0x000fe2000c7a1270 */
[C---:B------:R-:W-:Y:S01]  /*c9c0*/  VIADD R7, R6.reuse, 0x4a ;  /* 0x0000004a06077836 */ /* 0x040fe20000000000 */
[----:B------:R-:W1:Y:S01]  /*c9d0*/  LDCU UR20, c[0x0][0x3b8] ;  /* 0x00007700ff1477ac */ /* 0x000e620008000800 */
[----:B--2---:R-:W-:Y:S01]  /*c9e0*/  VIADD R5, R6, 0x49 ;  /* 0x0000004906057836 */ /* 0x004fe20000000000 */
[C---:B0-----:R-:W-:Y:S01]  /*c9f0*/  LEA.HI.X.SX32 R11, R12.reuse, R3, 0x1, P6 ;  /* 0x000000030c0b7211 */ /* 0x041fe200030f0eff */
        /* <DEDUP_REMOVED lines=48> */
[-C--:B------:R-:W-:Y:S01]  /*cd00*/  LEA R4, P6, R13, R2.reuse, 0x1 ;  /* 0x000000020d047211 */ /* 0x080fe200078c08ff */
        /* <DEDUP_REMOVED lines=40> */
[CC--:B--2---:R-:W-:Y:S01]  /*cf90*/  LEA.HI.X.SX32 R11, R12.reuse, R3.reuse, 0x1, P6 ;  /* 0x000000030c0b7211 */ /* 0x0c4fe200030f0eff */
[----:B------:R-:W-:Y:S01]  /*cfa0*/  VIADD R12, R12, UR4 ;  /* 0x000000040c0c7c36 */ /* 0x000fe20008000000 */
[----:B------:R-:W-:Y:S01]  /*cfb0*/  PRMT R9, R36, 0x7632, R9 ;  /* 0x0000763224097816 */ /* 0x000fe20000000009 */
[----:B------:R-:W0:Y:S02]  /*cfc0*/  LDCU UR4, c[0x0][0x3b8] ;  /* 0x00007700ff0477ac */ /* 0x000e240008000800 */
[C---:B------:R-:W-:Y:S01]  /*cfd0*/  VIADD R13, R12.reuse, UR5 ;  /* 0x000000050c0d7c36 */ /* 0x040fe20008000000 */
[C---:B------:R-:W-:Y:S01]  /*cfe0*/  LEA R4, P6, R12.reuse, R2, 0x1 ;  /* 0x000000020c047211 */ /* 0x040fe200078c08ff */
[----:B------:R-:W-:Y:S01]  /*cff0*/  @P2 STG.E.U16 desc[UR10][R10.64], R36 ;  /* 0x000000240a002986 */ /* 0x000fe2000c10150a */
[----:B------:R-:W-:Y:S01]  /*d000*/  ISETP.LT.AND P2, PT, R5, UR31, !P0 ;  /* 0x0000001f05007c0c */ /* 0x000fe2000c741270 */
[----:B------:R-:W2:Y:S01]  /*d010*/  LDCU UR5, c[0x0][0x3b8] ;  /* 0x00007700ff0577ac */ /* 0x000ea20008000800 */
[----:B------:R-:W-:-:S02]  /*d020*/  LEA.HI.X.SX32 R5, R12, R3, 0x1, P6 ;  /* 0x000000030c057211 */ /* 0x000fc400030f0eff */
[----:B------:R-:W-:-:S03]  /*d030*/  LEA R8, P6, R13, R2, 0x1 ;  /* 0x000000020d087211 */ /* 0x000fc600078c08ff */
[----:B------:R0:W-:Y:S01]  /*d040*/  @P1 STG.E.U16 desc[UR10][R4.64], R9 ;  /* 0x0000000904001986 */ /* 0x0001e2000c10150a */
[----:B------:R-:W-:Y:S01]  /*d050*/  ISETP.LT.AND P1, PT, R7, UR32, !P0 ;  /* 0x0000002007007c0c */ /* 0x000fe2000c721270 */
[C---:B------:R-:W-:Y:S01]  /*d060*/  VIADD R7, R6.reuse, 0x57 ;  /* 0x0000005706077836 */ /* 0x040fe20000000000 */
[CC--:B0-----:R-:W-:Y:S01]  /*d070*/  LEA.HI.X.SX32 R9, R13.reuse, R3.reuse, 0x1, P6 ;  /* 0x000000030d097211 */ /* 0x0c1fe200030f0eff */
[----:B------:R-:W-:Y:S01]  /*d080*/  VIADD R13, R13, UR6 ;  /* 0x000000060d0d7c36 */ /* 0x000fe20008000000 */
[----:B------:R-:W-:Y:S01]  /*d090*/  PRMT R5, R37, 0x7632, R5 ;  /* 0x0000763225057816 */ /* 0x000fe20000000005 */
[----:B------:R-:W0:Y:S02]  /*d0a0*/  LDCU UR6, c[0x0][0x3b8] ;  /* 0x00007700ff0677ac */ /* 0x000e240008000800 */
        /* <DEDUP_REMOVED lines=12> */
[CC--:B-1----:R-:W-:Y:S01]  /*d170*/  LEA.HI.X.SX32 R5, R12.reuse, R3.reuse, 0x1, P6 ;  /* 0x000000030c057211 */ /* 0x0c2fe200030f0eff */
[----:B---3--:R-:W-:Y:S01]  /*d180*/  VIADD R12, R12, UR8 ;  /* 0x000000080c0c7c36 */ /* 0x008fe20008000000 */
[----:B------:R-:W-:Y:S01]  /*d190*/  PRMT R11, R38, 0x7632, R11 ;  /* 0x00007632260b7816 */ /* 0x000fe2000000000b */
[----:B------:R-:W1:Y:S02]  /*d1a0*/  LDCU UR8, c[0x0][0x3b8] ;  /* 0x00007700ff0877ac */ /* 0x000e640008000800 */
        /* <DEDUP_REMOVED lines=12> */
[----:B---3--:R-:W-:Y:S01]  /*d270*/  VIADD R5, R6, 0x5b ;  /* 0x0000005b06057836 */ /* 0x008fe20000000000 */
[----:B------:R-:W3:Y:S01]  /*d280*/  LDCU UR9, c[0x0][0x3b8] ;  /* 0x00007700ff0977ac */ /* 0x000ee20008000800 */
[CC--:B-1----:R-:W-:Y:S01]  /*d290*/  LEA.HI.X.SX32 R11, R13.reuse, R3.reuse, 0x1, P6 ;  /* 0x000000030d0b7211 */ /* 0x0c2fe200030f0eff */
[----:B----4-:R-:W-:Y:S01]  /*d2a0*/  VIADD R13, R13, UR12 ;  /* 0x0000000c0d0d7c36 */ /* 0x010fe20008000000 */
[----:B------:R-:W-:Y:S01]  /*d2b0*/  PRMT R9, R39, 0x7632, R9 ;  /* 0x0000763227097816 */ /* 0x000fe20000000009 */
[----:B------:R-:W1:Y:S02]  /*d2c0*/  LDCU UR12, c[0x0][0x3b8] ;  /* 0x00007700ff0c77ac */ /* 0x000e640008000800 */
[C---:B------:R-:W-:Y:S01]  /*d2d0*/  VIADD R12, R13.reuse, UR13 ;  /* 0x0000000d0d0c7c36 */ /* 0x040fe20008000000 */
[----:B------:R-:W-:Y:S01]  /*d2e0*/  LEA R4, P6, R13, R2, 0x1 ;  /* 0x000000020d047211 */ /* 0x000fe200078c08ff */
[----:B------:R-:W-:Y:S01]  /*d2f0*/  @P1 STG.E.U16 desc[UR10][R10.64], R39 ;  /* 0x000000270a001986 */ /* 0x000fe2000c10150a */
[----:B------:R-:W-:Y:S01]  /*d300*/  ISETP.LT.AND P1, PT, R5, UR24, !P0 ;  /* 0x0000001805007c0c */ /* 0x000fe2000c721270 */
[----:B------:R-:W4:Y:S01]  /*d310*/  LDCU UR24, c[0x0][0x39c] ;  /* 0x00007380ff1877ac */ /* 0x000f220008000800 */
[----:B------:R-:W-:-:S02]  /*d320*/  LEA.HI.X.SX32 R5, R13, R3, 0x1, P6 ;  /* 0x000000030d057211 */ /* 0x000fc400030f0eff */
[-C--:B------:R-:W-:Y:S01]  /*d330*/  LEA R8, P6, R12, R2.reuse, 0x1 ;  /* 0x000000020c087211 */ /* 0x080fe200078c08ff */
[----:B------:R-:W0:Y:S02]  /*d340*/  LDCU UR13, c[0x0][0x3b8] ;  /* 0x00007700ff0d77ac */ /* 0x000e240008000800 */
[----:B------:R1:W-:Y:S01]  /*d350*/  @P5 STG.E.U16 desc[UR10][R4.64], R9 ;  /* 0x0000000904005986 */ /* 0x0003e2000c10150a */
[----:B------:R-:W-:Y:S01]  /*d360*/  ISETP.LT.AND P5, PT, R7, UR25, !P0 ;  /* 0x0000001907007c0c */ /* 0x000fe2000c7a1270 */
[----:B------:R-:W-:Y:S01]  /*d370*/  VIADD R7, R6, 0x5d ;  /* 0x0000005d06077836 */ /* 0x000fe20000000000 */
[----:B------:R-:W0:Y:S01]  /*d380*/  LDCU UR25, c[0x0][0x39c] ;  /* 0x00007380ff1977ac */ /* 0x000e220008000800 */
[CC--:B-1----:R-:W-:Y:S01]  /*d390*/  LEA.HI.X.SX32 R9, R12.reuse, R3.reuse, 0x1, P6 ;  /* 0x000000030c097211 */ /* 0x0c2fe200030f0eff */
[----:B------:R-:W-:Y:S01]  /*d3a0*/  VIADD R12, R12, UR14 ;  /* 0x0000000e0c0c7c36 */ /* 0x000fe20008000000 */
[----:B------:R-:W-:Y:S01]  /*d3b0*/  PRMT R5, R32, 0x7632, R5 ;  /* 0x0000763220057816 */ /* 0x000fe20000000005 */
[----:B------:R-:W1:Y:S02]  /*d3c0*/  LDCU UR14, c[0x0][0x3b8] ;  /* 0x00007700ff0e77ac */ /* 0x000e640008000800 */
        /* <DEDUP_REMOVED lines=17> */
[----:B------:R-:W-:Y:S01]  /*d4e0*/  LEA R8, P6, R13, R2, 0x1 ;  /* 0x000000020d087211 */ /* 0x000fe200078c08ff */
[----:B------:R0:W-:Y:S01]  /*d4f0*/  @P2 STG.E.U16 desc[UR10][R4.64], R33 ;  /* 0x0000002104002986 */ /* 0x0001e2000c10150a */
[----:B------:R-:W-:Y:S01]  /*d500*/  ISETP.LT.AND P2, PT, R7, UR28, !P0 ;  /* 0x0000001c07007c0c */ /* 0x000fe2000c741270 */
[----:B------:R-:W1:Y:S01]  /*d510*/  LDCU UR17, c[0x0][0x39c] ;  /* 0x00007380ff1177ac */ /* 0x000e620008000800 */
[----:B------:R-:W-:-:S02]  /*d520*/  LEA.HI.X.SX32 R9, R13, R3, 0x1, P6 ;  /* 0x000000030d097211 */ /* 0x000fc400030f0eff */
[-C--:B------:R-:W-:Y:S02]  /*d530*/  LEA R10, P6, R12, R2.reuse, 0x1 ;  /* 0x000000020c0a7211 */ /* 0x080fe400078c08ff */
[C---:B------:R-:W-:Y:S01]  /*d540*/  IADD3 R7, PT, PT, R6.reuse, 0x60, RZ ;  /* 0x0000006006077810 */ /* 0x040fe20007ffe0ff */
[----:B------:R1:W-:Y:S03]  /*d550*/  @P1 STG.E.U16 desc[UR10][R8.64], R11 ;  /* 0x0000000b08001986 */ /* 0x0003e6000c10150a */
[----:B------:R-:W-:Y:S01]  /*d560*/  ISETP.LT.AND P1, PT, R7, UR29, !P0 ;  /* 0x0000001d07007c0c */ /* 0x000fe2000c721270 */
[C---:B0-----:R-:W-:Y:S02]  /*d570*/  VIADD R5, R6.reuse, 0x61 ;  /* 0x0000006106057836 */ /* 0x041fe40000000000 */
[----:B------:R-:W-:Y:S01]  /*d580*/  VIADD R7, R6, 0x62 ;  /* 0x0000006206077836 */ /* 0x000fe20000000000 */
[CC--:B-1----:R-:W-:Y:S01]  /*d590*/  LEA.HI.X.SX32 R11, R12.reuse, R3.reuse, 0x1, P6 ;  /* 0x000000030c0b7211 */ /* 0x0c2fe200030f0eff */
[----:B------:R-:W-:Y:S01]  /*d5a0*/  VIADD R12, R12, UR18 ;  /* 0x000000120c0c7c36 */ /* 0x000fe20008000000 */
[----:B------:R-:W-:Y:S01]  /*d5b0*/  PRMT R9, R34, 0x7632, R9 ;  /* 0x0000763222097816 */ /* 0x000fe20000000009 */
[----:B------:R-:W0:Y:S02]  /*d5c0*/  LDCU UR18, c[0x0][0x39c] ;  /* 0x00007380ff1277ac */ /* 0x000e240008000800 */
[C---:B------:R-:W-:Y:S01]  /*d5d0*/  VIADD R13, R12.reuse, UR19 ;  /* 0x000000130c0d7c36 */ /* 0x040fe20008000000 */
[C---:B------:R-:W-:Y:S01]  /*d5e0*/  LEA R4, P6, R12.reuse, R2, 0x1 ;  /* 0x000000020c047211 */ /* 0x040fe200078c08ff */
[----:B------:R-:W-:Y:S01]  /*d5f0*/  @P5 STG.E.U16 desc[UR10][R10.64], R34 ;  /* 0x000000220a005986 */ /* 0x000fe2000c10150a */
[----:B------:R-:W-:Y:S01]  /*d600*/  ISETP.LT.AND P5, PT, R5, UR30, !P0 ;  /* 0x0000001e05007c0c */ /* 0x000fe2000c7a1270 */
[----:B------:R-:W1:Y:S01]  /*d610*/  LDCU UR19, c[0x0][0x39c] ;  /* 0x00007380ff1377ac */ /* 0x000e620008000800 */
[----:B------:R-:W-:-:S02]  /*d620*/  LEA.HI.X.SX32 R5, R12, R3, 0x1, P6 ;  /* 0x000000030c057211 */ /* 0x000fc400030f0eff */
[----:B------:R-:W-:-:S03]  /*d630*/  LEA R8, P6, R13, R2, 0x1 ;  /* 0x000000020d087211 */ /* 0x000fc600078c08ff */
[----:B------:R0:W-:Y:S01]  /*d640*/  @P4 STG.E.U16 desc[UR10][R4.64], R9 ;  /* 0x0000000904004986 */ /* 0x0001e2000c10150a */
[----:B------:R-:W-:Y:S01]  /*d650*/  ISETP.LT.AND P4, PT, R7, UR21, !P0 ;  /* 0x0000001507007c0c */ /* 0x000fe2000c781270 */
[C---:B------:R-:W-:Y:S01]  /*d660*/  VIADD R7, R6.reuse, 0x63 ;  /* 0x0000006306077836 */ /* 0x040fe20000000000 */
[----:B------:R-:W1:Y:S01]  /*d670*/  LDCU UR21, c[0x0][0x39c] ;  /* 0x00007380ff1577ac */ /* 0x000e620008000800 */
        /* <DEDUP_REMOVED lines=17> */
[----:B--2---:R-:W-:Y:S01]  /*d790*/  VIADD R12, R12, UR5 ;  /* 0x000000050c0c7c36 */ /* 0x004fe20008000000 */
[----:B------:R-:W-:Y:S01]  /*d7a0*/  PRMT R11, R44, 0x7632, R11 ;  /* 0x000076322c0b7816 */ /* 0x000fe2000000000b */
[----:B------:R-:W1:Y:S02]  /*d7b0*/  LDCU UR5, c[0x0][0x3b8] ;  /* 0x00007700ff0577ac */ /* 0x000e640008000800 */
        /* <DEDUP_REMOVED lines=10> */
[C---:B------:R-:W-:Y:S02]  /*d860*/  VIADD R7, R6.reuse, 0x68 ;  /* 0x0000006806077836 */ /* 0x040fe40000000000 */
[----:B--2---:R-:W-:Y:S01]  /*d870*/  VIADD R5, R6, 0x67 ;  /* 0x0000006706057836 */ /* 0x004fe20000000000 */
[CC--:B0-----:R-:W-:Y:S01]  /*d880*/  LEA.HI.X.SX32 R11, R13.reuse, R3.reuse, 0x1, P6 ;  /* 0x000000030d0b7211 */ /* 0x0c1fe200030f0eff */
[----:B------:R-:W-:Y:S01]  /*d890*/  VIADD R13, R13, UR7 ;  /* 0x000000070d0d7c36 */ /* 0x000fe20008000000 */
[----:B------:R-:W-:Y:S01]  /*d8a0*/  PRMT R9, R45, 0x7632, R9 ;  /* 0x000076322d097816 */ /* 0x000fe20000000009 */
[----:B------:R-:W0:Y:S02]  /*d8b0*/  LDCU UR7, c[0x0][0x3b8] ;  /* 0x00007700ff0777ac */ /* 0x000e240008000800 */
[C---:B------:R-:W-:Y:S01]  /*d8c0*/  VIADD R12, R13.reuse, UR8 ;  /* 0x000000080d0c7c36 */ /* 0x040fe20008000000 */
[----:B------:R-:W-:Y:S01]  /*d8d0*/  LEA R4, P6, R13, R2, 0x1 ;  /* 0x000000020d047211 */ /* 0x000fe200078c08ff */
[----:B------:R-:W-:Y:S01]  /*d8e0*/  @P4 STG.E.U16 desc[UR10][R10.64], R45 ;  /* 0x0000002d0a004986 */ /* 0x000fe2000c10150a */
[----:B------:R-:W-:Y:S01]  /*d8f0*/  ISETP.LT.AND P4, PT, R5, UR26, !P0 ;  /* 0x0000001a05007c0c */ /* 0x000fe2000c781270 */
[----:B------:R-:W2:Y:S01]  /*d900*/  LDCU UR8, c[0x0][0x3b8] ;  /* 0x00007700ff0877ac */ /* 0x000ea20008000800 */
[----:B------:R-:W-:-:S02]  /*d910*/  LEA.HI.X.SX32 R5, R13, R3, 0x1, P6 ;  /* 0x000000030d057211 */ /* 0x000fc400030f0eff */
[----:B------:R-:W-:-:S03]  /*d920*/  LEA R8, P6, R12, R2, 0x1 ;  /* 0x000000020c087211 */ /* 0x000fc600078c08ff */
[----:B------:R0:W-:Y:S01]  /*d930*/  @P3 STG.E.U16 desc[UR10][R4.64], R9 ;  /* 0x0000000904003986 */ /* 0x0001e2000c10150a */
[----:B------:R-:W-:Y:S01]  /*d940*/  ISETP.LT.AND P3, PT, R7, UR17, !P0 ;  /* 0x0000001107007c0c */ /* 0x000fe2000c761270 */
[----:B------:R-:W-:Y:S01]  /*d950*/  VIADD R7, R6, 0x69 ;  /* 0x0000006906077836 */ /* 0x000fe20000000000 */
[----:B------:R-:W1:Y:S01]  /*d960*/  LDCU UR17, c[0x0][0x39c] ;  /* 0x00007380ff1177ac */ /* 0x000e620008000800 */
[CC--:B0-----:R-:W-:Y:S01]  /*d970*/  LEA.HI.X.SX32 R9, R12.reuse, R3.reuse, 0x1, P6 ;  /* 0x000000030c097211 */ /* 0x0c1fe200030f0eff */
[----:B---3--:R-:W-:Y:S01]  /*d980*/  VIADD R12, R12, UR9 ;  /* 0x000000090c0c7c36 */ /* 0x008fe20008000000 */
        /* <DEDUP_REMOVED lines=8> */
[----:B------:R-:W3:Y:S01]  /*da10*/  LDCU UR18, c[0x0][0x39c] ;  /* 0x00007380ff1277ac */ /* 0x000ee20008000800 */
[----:B------:R-:W-:-:S03]  /*da20*/  LEA R4, P6, R13, R2, 0x1 ;  /* 0x000000020d047211 */ /* 0x000fc600078c08ff */
[----:B------:R0:W-:Y:S01]  /*da30*/  @P1 STG.E.U16 desc[UR10][R10.64], R5 ;  /* 0x000000050a001986 */ /* 0x0001e2000c10150a */
[----:B------:R-:W-:Y:S01]  /*da40*/  ISETP.LT.AND P1, PT, R7, UR19, !P0 ;  /* 0x0000001307007c0c */ /* 0x000fe2000c721270 */
[C---:B------:R-:W-:Y:S01]  /*da50*/  VIADD R7, R6.reuse, 0x6b ;  /* 0x0000006b06077836 */ /* 0x040fe20000000000 */
[----:B------:R-:W1:Y:S01]  /*da60*/  LDCU UR19, c[0x0][0x39c] ;  /* 0x00007380ff1377ac */ /* 0x000e620008000800 */
[----:B------:R-:W1:Y:S01]  /*da70*/  LDCU UR12, c[0x0][0x3b8] ;  /* 0x00007700ff0c77ac */ /* 0x000e620008000800 */
[CC--:B0-----:R-:W-:Y:S01]  /*da80*/  LEA.HI.X.SX32 R5, R13.reuse, R3.reuse, 0x1, P6 ;  /* 0x000000030d057211 */ /* 0x0c1fe200030f0eff */
[----:B------:R-:W-:Y:S01]  /*da90*/  VIADD R13, R13, UR13 ;  /* 0x0000000d0d0d7c36 */ /* 0x000fe20008000000 */
[----:B------:R-:W-:Y:S01]  /*daa0*/  PRMT R11, R47, 0x7632, R11 ;  /* 0x000076322f0b7816 */ /* 0x000fe2000000000b */
[----:B------:R-:W0:Y:S02]  /*dab0*/  LDCU UR13, c[0x0][0x3b8] ;  /* 0x00007700ff0d77ac */ /* 0x000e240008000800 */
        /* <DEDUP_REMOVED lines=13> */
[CC--:B--2---:R-:W-:Y:S01]  /*db90*/  LEA.HI.X.SX32 R11, R12.reuse, R3.reuse, 0x1, P6 ;  /* 0x000000030c0b7211 */ /* 0x0c4fe200030f0eff */
[----:B------:R-:W-:Y:S01]  /*dba0*/  VIADD R12, R12, UR15 ;  /* 0x0000000f0c0c7c36 */ /* 0x000fe20008000000 */
[----:B------:R-:W-:Y:S01]  /*dbb0*/  PRMT R9, R40, 0x7632, R9 ;  /* 0x0000763228097816 */ /* 0x000fe20000000009 */
[----:B------:R-:W1:Y:S02]  /*dbc0*/  LDCU UR15, c[0x0][0x39c] ;  /* 0x00007380ff0f77ac */ /* 0x000e640008000800 */
[C---:B------:R-:W-:Y:S01]  /*dbd0*/  VIADD R13, R12.reuse, UR16 ;  /* 0x000000100c0d7c36 */ /* 0x040fe20008000000 */
[C---:B------:R-:W-:Y:S01]  /*dbe0*/  LEA R4, P6, R12.reuse, R2, 0x1 ;  /* 0x000000020c047211 */ /* 0x040fe200078c08ff */
[----:B------:R-:W-:Y:S01]  /*dbf0*/  @P3 STG.E.U16 desc[UR10][R10.64], R40 ;  /* 0x000000280a003986 */ /* 0x000fe2000c10150a */
[----:B------:R-:W-:Y:S01]  /*dc00*/  ISETP.LT.AND P3, PT, R5, UR22, !P0 ;  /* 0x0000001605007c0c */ /* 0x000fe2000c761270 */
[----:B------:R-:W2:Y:S01]  /*dc10*/  LDCU UR16, c[0x0][0x39c] ;  /* 0x00007380ff1077ac */ /* 0x000ea20008000800 */
[----:B------:R-:W-:-:S02]  /*dc20*/  LEA.HI.X.SX32 R5, R12, R3, 0x1, P6 ;  /* 0x000000030c057211 */ /* 0x000fc400030f0eff */
[----:B------:R-:W-:Y:S02]  /*dc30*/  LEA R8, P6, R13, R2, 0x1 ;  /* 0x000000020d087211 */ /* 0x000fe400078c08ff */
[----:B------:R-:W-:Y:S01]  /*dc40*/  PRMT R12, R41, 0x7632, R12 ;  /* 0x00007632290c7816 */ /* 0x000fe2000000000c */
[----:B------:R0:W-:Y:S01]  /*dc50*/  @P2 STG.E.U16 desc[UR10][R4.64], R9 ;  /* 0x0000000904002986 */ /* 0x0001e2000c10150a */
[----:B------:R-:W-:Y:S01]  /*dc60*/  ISETP.LT.AND P2, PT, R7, UR17, !P0 ;  /* 0x0000001107007c0c */ /* 0x000fe2000c741270 */
[C---:B------:R-:W-:Y:S01]  /*dc70*/  VIADD R7, R6.reuse, 0x6f ;  /* 0x0000006f06077836 */ /* 0x040fe20000000000 */
[----:B------:R-:W1:Y:S01]  /*dc80*/  LDCU UR17, c[0x0][0x39c] ;  /* 0x00007380ff1177ac */ /* 0x000e620008000800 */
[C---:B0-----:R-:W-:Y:S01]  /*dc90*/  LEA.HI.X.SX32 R9, R13.reuse, R3, 0x1, P6 ;  /* 0x000000030d097211 */ /* 0x041fe200030f0eff */
[----:B------:R-:W-:Y:S01]  /*dca0*/  VIADD R13, R13, UR4 ;  /* 0x000000040d0d7c36 */ /* 0x000fe20008000000 */
[----:B------:R-:W0:Y:S01]  /*dcb0*/  LDCU UR4, c[0x0][0x3b8] ;  /* 0x00007700ff0477ac */ /* 0x000e220008000800 */
[----:B------:R-:W-:-:S02]  /*dcc0*/  VIADD R5, R6, 0x70 ;  /* 0x0000007006057836 */ /* 0x000fc40000000000 */
[----:B------:R4:W-:Y:S01]  /*dcd0*/  @P1 STG.E.U16 desc[UR10][R8.64], R41 ;  /* 0x0000002908001986 */ /* 0x0009e2000c10150a */
[-C--:B------:R-:W-:Y:S02]  /*dce0*/  LEA R10, P6, R13, R2.reuse, 0x1 ;  /* 0x000000020d0a7211 */ /* 0x080fe400078c08ff */
[----:B---3--:R-:W-:Y:S01]  /*dcf0*/  ISETP.LT.AND P1, PT, R7, UR18, !P0 ;  /* 0x0000001207007c0c */ /* 0x008fe2000c721270 */
[C---:B------:R-:W-:Y:S01]  /*dd00*/  VIADD R7, R13.reuse, UR5 ;  /* 0x000000050d077c36 */ /* 0x040fe20008000000 */
[-C--:B------:R-:W-:Y:S01]  /*dd10*/  LEA.HI.X.SX32 R11, R13, R3.reuse, 0x1, P6 ;  /* 0x000000030d0b7211 */ /* 0x080fe200030f0eff */
[----:B------:R-:W3:Y:S03]  /*dd20*/  LDCU UR18, c[0x0][0x39c] ;  /* 0x00007380ff1277ac */ /* 0x000ee60008000800 */
[-C--:B------:R-:W-:Y:S01]  /*dd30*/  LEA R4, P6, R7, R2.reuse, 0x1 ;  /* 0x0000000207047211 */ /* 0x080fe200078c08ff */
[----:B------:R0:W-:Y:S01]  /*dd40*/  @P5 STG.E.U16 desc[UR10][R10.64], R12 ;  /* 0x0000000c0a005986 */ /* 0x0001e2000c10150a */
[----:B------:R-:W-:Y:S01]  /*dd50*/  ISETP.LT.AND P5, PT, R5, UR19, !P0 ;  /* 0x0000001305007c0c */ /* 0x000fe2000c7a1270 */
[C---:B----4-:R-:W-:Y:S01]  /*dd60*/  VIADD R9, R7.reuse, UR6 ;  /* 0x0000000607097c36 */ /* 0x050fe20008000000 */
[-C--:B------:R-:W-:Y:S01]  /*dd70*/  LEA.HI.X.SX32 R5, R7, R3.reuse, 0x1, P6 ;  /* 0x0000000307057211 */ /* 0x080fe200030f0eff */
[C---:B------:R-:W-:Y:S01]  /*dd80*/  VIADD R7, R6.reuse, 0x71 ;  /* 0x0000007106077836 */ /* 0x040fe20000000000 */
[----:B------:R-:W4:Y:S02]  /*dd90*/  LDCU UR5, c[0x0][0x3b8] ;  /* 0x00007700ff0577ac */ /* 0x000f240008000800 */
[----:B------:R-:W-:Y:S01]  /*dda0*/  LEA R8, P6, R9, R2, 0x1 ;  /* 0x0000000209087211 */ /* 0x000fe200078c08ff */
[----:B------:R1:W-:Y:S01]  /*ddb0*/  @P4 STG.E.U16 desc[UR10][R4.64], R42 ;  /* 0x0000002a04004986 */ /* 0x0003e2000c10150a */
[----:B------:R-:W-:Y:S01]  /*ddc0*/  ISETP.LT.AND P4, PT, R7, UR20, !P0 ;  /* 0x0000001407007c0c */ /* 0x000fe2000c781270 */
[----:B------:R-:W-:Y:S01]  /*ddd0*/  VIADD R7, R6, 0x72 ;  /* 0x0000007206077836 */ /* 0x000fe20000000000 */
[----:B------:R-:W2:Y:S01]  /*dde0*/  LDCU UR6, c[0x0][0x3b8] ;  /* 0x00007700ff0677ac */ /* 0x000ea20008000800 */
[C---:B0-----:R-:W-:Y:S01]  /*ddf0*/  VIADD R12, R9.reuse, UR7 ;  /* 0x00000007090c7c36 */ /* 0x041fe20008000000 */
[----:B------:R-:W-:-:S02]  /*de00*/  LEA.HI.X.SX32 R9, R9, R3, 0x1, P6 ;  /* 0x0000000309097211 */ /* 0x000fc400030f0eff */
[----:B------:R-:W-:Y:S01]  /*de10*/  PRMT R11, R42, 0x7632, R11 ;  /* 0x000076322a0b7816 */ /* 0x000fe2000000000b */
[----:B------:R-:W0:Y:S01]  /*de20*/  LDCU UR7, c[0x0][0x3b8] ;  /* 0x00007700ff0777ac */ /* 0x000e220008000800 */
[----:B------:R-:W-:-:S03]  /*de30*/  LEA R10, P6, R12, R2, 0x1 ;  /* 0x000000020c0a7211 */ /* 0x000fc600078c08ff */
[----:B------:R2:W-:Y:S01]  /*de40*/  @P3 STG.E.U16 desc[UR10][R8.64], R11 ;  /* 0x0000000b08003986 */ /* 0x0005e2000c10150a */
[C---:B-1----:R-:W-:Y:S01]  /*de50*/  VIADD R5, R6.reuse, 0x73 ;  /* 0x0000007306057836 */ /* 0x042fe20000000000 */
[----:B------:R-:W-:Y:S01]  /*de60*/  ISETP.LT.AND P3, PT, R7, UR15, !P0 ;  /* 0x0000000f07007c0c */ /* 0x000fe2000c761270 */
[----:B------:R-:W1:Y:S01]  /*de70*/  LDCU UR15, c[0x0][0x39c] ;  /* 0x00007380ff0f77ac */ /* 0x000e620008000800 */
[----:B------:R-:W-:Y:S01]  /*de80*/  VIADD R7, R6, 0x74 ;  /* 0x0000007406077836 */ /* 0x000fe20000000000 */
[CC--:B--2---:R-:W-:Y:S01]  /*de90*/  LEA.HI.X.SX32 R11, R12.reuse, R3.reuse, 0x1, P6 ;  /* 0x000000030c0b7211 */ /* 0x0c4fe200030f0eff */
[----:B------:R-:W-:Y:S01]  /*dea0*/  VIADD R12, R12, UR8 ;  /* 0x000000080c0c7c36 */ /* 0x000fe20008000000 */
[----:B------:R-:W-:Y:S01]  /*deb0*/  PRMT R9, R43, 0x7632, R9 ;  /* 0x000076322b097816 */ /* 0x000fe20000000009 */
[----:B------:R-:W2:Y:S02]  /*dec0*/  LDCU UR8, c[0x0][0x3b8] ;  /* 0x00007700ff0877ac */ /* 0x000ea40008000800 */
[C---:B------:R-:W-:Y:S01]  /*ded0*/  VIADD R13, R12.reuse, UR9 ;  /* 0x000000090c0d7c36 */ /* 0x040fe20008000000 */
[C---:B------:R-:W-:Y:S01]  /*dee0*/  LEA R4, P6, R12.reuse, R2, 0x1 ;  /* 0x000000020c047211 */ /* 0x040fe200078c08ff */
[----:B------:R-:W-:Y:S01]  /*def0*/  @P2 STG.E.U16 desc[UR10][R10.64], R43 ;  /* 0x0000002b0a002986 */ /* 0x000fe2000c10150a */
[----:B------:R-:W-:Y:S01]  /*df00*/  ISETP.LT.AND P2, PT, R5, UR16, !P0 ;  /* 0x0000001005007c0c */ /* 0x000fe2000c741270 */
[----:B------:R-:W0:Y:S01]  /*df10*/  LDCU UR16, c[0x0][0x39c] ;  /* 0x00007380ff1077ac */ /* 0x000e220008000800 */
[----:B------:R-:W-:-:S02]  /*df20*/  LEA.HI.X.SX32 R5, R12, R3, 0x1, P6 ;  /* 0x000000030c057211 */ /* 0x000fc400030f0eff */
[-C--:B------:R-:W-:Y:S01]  /*df30*/  LEA R8, P6, R13, R2.reuse, 0x1 ;  /* 0x000000020d087211 */ /* 0x080fe200078c08ff */
[----:B------:R-:W0:Y:S02]  /*df40*/  LDCU UR9, c[0x0][0x3b8] ;  /* 0x00007700ff0977ac */ /* 0x000e240008000800 */
[----:B------:R1:W-:Y:S01]  /*df50*/  @P1 STG.E.U16 desc[UR10][R4.64], R9 ;  /* 0x0000000904001986 */ /* 0x0003e2000c10150a */
[----:B------:R-:W-:Y:S01]  /*df60*/  ISETP.LT.AND P1, PT, R7, UR17, !P0 ;  /* 0x0000001107007c0c */ /* 0x000fe2000c721270 */
[----:B------:R-:W-:Y:S01]  /*df70*/  VIADD R7, R6, 0x75 ;  /* 0x0000007506077836 */ /* 0x000fe20000000000 */
[CC--:B-1----:R-:W-:Y:S01]  /*df80*/  LEA.HI.X.SX32 R9, R13.reuse, R3.reuse, 0x1, P6 ;  /* 0x000000030d097211 */ /* 0x0c2fe200030f0eff */
[----:B------:R-:W-:Y:S01]  /*df90*/  VIADD R13, R13, UR12 ;  /* 0x0000000c0d0d7c36 */ /* 0x000fe20008000000 */
[----:B------:R-:W-:Y:S01]  /*dfa0*/  PRMT R5, R16, 0x7632, R5 ;  /* 0x0000763210057816 */ /* 0x000fe20000000005 */
[----:B------:R-:W1:Y:S02]  /*dfb0*/  LDCU UR12, c[0x0][0x39c] ;  /* 0x00007380ff0c77ac */ /* 0x000e640008000800 */
[C---:B------:R-:W-:Y:S01]  /*dfc0*/  VIADD R12, R13.reuse, UR13 ;  /* 0x0000000d0d0c7c36 */ /* 0x040fe20008000000 */
[-C--:B------:R-:W-:Y:S01]  /*dfd0*/  LEA R10, P6, R13, R2.reuse, 0x1 ;  /* 0x000000020d0a7211 */ /* 0x080fe200078c08ff */
[----:B------:R-:W-:Y:S01]  /*dfe0*/  @P5 STG.E.U16 desc[UR10][R8.64], R16 ;  /* 0x0000001008005986 */ /* 0x000fe2000c10150a */
[----:B---3--:R-:W-:Y:S01]  /*dff0*/  ISETP.LT.AND P5, PT, R7, UR18, !P0 ;  /* 0x0000001207007c0c */ /* 0x008fe2000c7a1270 */
[----:B------:R-:W-:Y:S01]  /*e000*/  VIADD R7, R6, 0x76 ;  /* 0x0000007606077836 */ /* 0x000fe20000000000 */
[----:B------:R-:W-:Y:S01]  /*e010*/  LEA.HI.X.SX32 R11, R13, R3, 0x1, P6 ;  /* 0x000000030d0b7211 */ /* 0x000fe200030f0eff */
[----:B------:R-:W3:Y:S01]  /*e020*/  LDCU UR13, c[0x0][0x39c] ;  /* 0x00007380ff0d77ac */ /* 0x000ee20008000800 */
[----:B------:R-:W-:-:S03]  /*e030*/  LEA R4, P6, R12, R2, 0x1 ;  /* 0x000000020c047211 */ /* 0x000fc600078c08ff */
[----:B------:R0:W-:Y:S01]  /*e040*/  @P4 STG.E.U16 desc[UR10][R10.64], R5 ;  /* 0x000000050a004986 */ /* 0x0001e2000c10150a */
[----:B------:R-:W-:Y:S01]  /*e050*/  ISETP.LT.AND P4, PT, R7, UR15, !P0 ;  /* 0x0000000f07007c0c */ /* 0x000fe2000c781270 */
[----:B------:R-:W-:Y:S01]  /*e060*/  VIADD R7, R6, 0x77 ;  /* 0x0000007706077836 */ /* 0x000fe20000000000 */
        /* <DEDUP_REMOVED lines=9> */
[----:B------:R-:W2:Y:S01]  /*e100*/  LDCU UR4, c[0x0][0x3b8] ;  /* 0x00007700ff0477ac */ /* 0x000ea20008000800 */
[----:B------:R-:W-:-:S03]  /*e110*/  LEA R10, P6, R13, R2, 0x1 ;  /* 0x000000020d0a7211 */ /* 0x000fc600078c08ff */
[----:B------:R3:W-:Y:S01]  /*e120*/  @P2 STG.E.U16 desc[UR10][R8.64], R11 ;  /* 0x0000000b08002986 */ /* 0x0007e2000c10150a */
[----:B-1----:R-:W-:Y:S01]  /*e130*/  ISETP.LT.AND P2, PT, R7, UR12, !P0 ;  /* 0x0000000c07007c0c */ /* 0x002fe2000c741270 */
[----:B------:R-:W1:Y:S01]  /*e140*/  LDCU UR12, c[0x0][0x39c] ;  /* 0x00007380ff0c77ac */ /* 0x000e620008000800 */
[----:B0-----:R-:W-:Y:S01]  /*e150*/  VIADD R5, R6, 0x79 ;  /* 0x0000007906057836 */ /* 0x001fe20000000000 */
[CC--:B---3--:R-:W-:Y:S01]  /*e160*/  LEA.HI.X.SX32 R11, R13.reuse, R3.reuse, 0x1, P6 ;  /* 0x000000030d0b7211 */ /* 0x0c8fe200030f0eff */
[----:B----4-:R-:W-:Y:S01]  /*e170*/  VIADD R13, R13, UR5 ;  /* 0x000000050d0d7c36 */ /* 0x010fe20008000000 */
[----:B------:R-:W-:Y:S01]  /*e180*/  PRMT R9, R18, 0x7632, R9 ;  /* 0x0000763212097816 */ /* 0x000fe20000000009 */
[----:B------:R-:W0:Y:S02]  /*e190*/  LDCU UR5, c[0x0][0x3b8] ;  /* 0x00007700ff0577ac */ /* 0x000e240008000800 */
[C---:B------:R-:W-:Y:S01]  /*e1a0*/  VIADD R7, R13.reuse, UR6 ;  /* 0x000000060d077c36 */ /* 0x040fe20008000000 */
[----:B------:R-:W-:Y:S01]  /*e1b0*/  LEA R4, P6, R13, R2, 0x1 ;  /* 0x000000020d047211 */ /* 0x000fe200078c08ff */
[----:B------:R-:W-:Y:S01]  /*e1c0*/  @P1 STG.E.U16 desc[UR10][R10.64], R18 ;  /* 0x000000120a001986 */ /* 0x000fe2000c10150a */
[----:B------:R-:W-:Y:S01]  /*e1d0*/  ISETP.LT.AND P1, PT, R5, UR13, !P0 ;  /* 0x0000000d05007c0c */ /* 0x000fe2000c721270 */
[----:B------:R-:W3:Y:S01]  /*e1e0*/  LDCU UR13, c[0x0][0x39c] ;  /* 0x00007380ff0d77ac */ /* 0x000ee20008000800 */
[----:B------:R-:W-:-:S02]  /*e1f0*/  LEA.HI.X.SX32 R5, R13, R3, 0x1, P6 ;  /* 0x000000030d057211 */ /* 0x000fc400030f0eff */
[CC--:B------:R-:W-:Y:S01]  /*e200*/  LEA R8, P6, R7.reuse, R2.reuse, 0x1 ;  /* 0x0000000207087211 */ /* 0x0c0fe200078c08ff */
[----:B------:R-:W4:Y:S02]  /*e210*/  LDCU UR6, c[0x0][0x3b8] ;  /* 0x00007700ff0677ac */ /* 0x000f240008000800 */
[----:B------:R0:W-:Y:S01]  /*e220*/  @P5 STG.E.U16 desc[UR10][R4.64], R9 ;  /* 0x0000000904005986 */ /* 0x0001e2000c10150a */
[----:B-1----:R-:W-:Y:S01]  /*e230*/  ISETP.LT.AND P5, PT, R0, UR12, !P0 ;  /* 0x0000000c00007c0c */ /* 0x002fe2000c7a1270 */
[----:B------:R-:W1:Y:S01]  /*e240*/  LDCU UR12, c[0x0][0x39c] ;  /* 0x00007380ff0c77ac */ /* 0x000e620008000800 */
[----:B------:R-:W-:Y:S01]  /*e250*/  VIADD R0, R6, 0x7b ;  /* 0x0000007b06007836 */ /* 0x000fe20000000000 */
[CC--:B0-----:R-:W-:Y:S01]  /*e260*/  LEA.HI.X.SX32 R9, R7.reuse, R3.reuse, 0x1, P6 ;  /* 0x0000000307097211 */ /* 0x0c1fe200030f0eff */
[----:B------:R-:W-:Y:S01]  /*e270*/  VIADD R7, R7, UR7 ;  /* 0x0000000707077c36 */ /* 0x000fe20008000000 */
[----:B------:R-:W0:Y:S03]  /*e280*/  LDCU UR7, c[0x0][0x3b8] ;  /* 0x00007700ff0777ac */ /* 0x000e260008000800 */
[C---:B--2---:R-:W-:Y:S01]  /*e290*/  VIADD R12, R7.reuse, UR8 ;  /* 0x00000008070c7c36 */ /* 0x044fe20008000000 */
[CC--:B------:R-:W-:Y:S01]  /*e2a0*/  LEA R10, P6, R7.reuse, R2.reuse, 0x1 ;  /* 0x00000002070a7211 */ /* 0x0c0fe200078c08ff */
[----:B------:R2:W-:Y:S01]  /*e2b0*/  @P4 STG.E.U16 desc[UR10][R8.64], R19 ;  /* 0x0000001308004986 */ /* 0x0005e2000c10150a */
[----:B------:R-:W0:Y:S01]  /*e2c0*/  LDCU UR8, c[0x0][0x3b8] ;  /* 0x00007700ff0877ac */ /* 0x000e220008000800 */
[----:B---3--:R-:W-:Y:S01]  /*e2d0*/  ISETP.LT.AND P4, PT, R0, UR13, !P0 ;  /* 0x0000000d00007c0c */ /* 0x008fe2000c781270 */
[----:B------:R-:W-:Y:S01]  /*e2e0*/  VIADD R0, R6, 0x7c ;  /* 0x0000007c06007836 */ /* 0x000fe20000000000 */
[----:B------:R-:W-:Y:S01]  /*e2f0*/  LEA.HI.X.SX32 R11, R7, R3, 0x1, P6 ;  /* 0x00000003070b7211 */ /* 0x000fe200030f0eff */
[----:B------:R-:W3:Y:S01]  /*e300*/  LDCU UR13, c[0x0][0x39c] ;  /* 0x00007380ff0d77ac */ /* 0x000ee20008000800 */
[----:B------:R-:W-:-:S04]  /*e310*/  LEA R4, P6, R12, R2, 0x1 ;  /* 0x000000020c047211 */ /* 0x000fc800078c08ff */
[C---:B------:R-:W-:Y:S01]  /*e320*/  LEA.HI.X.SX32 R5, R12.reuse, R3, 0x1, P6 ;  /* 0x000000030c057211 */ /* 0x040fe200030f0eff */
[----:B------:R-:W-:Y:S01]  /*e330*/  VIADD R12, R12, UR9 ;  /* 0x000000090c0c7c36 */ /* 0x000fe20008000000 */
[----:B--2---:R-:W-:Y:S01]  /*e340*/  PRMT R9, R19, 0x7632, R9 ;  /* 0x0000763213097816 */ /* 0x004fe20000000009 */
[----:B------:R-:W2:Y:S02]  /*e350*/  LDCU UR9, c[0x0][0x39c] ;  /* 0x00007380ff0977ac */ /* 0x000ea40008000800 */
[C---:B------:R-:W-:Y:S01]  /*e360*/  VIADD R7, R12.reuse, UR4 ;  /* 0x000000040c077c36 */ /* 0x040fe20008000000 */
[----:B------:R-:W-:Y:S01]  /*e370*/  LEA R8, P6, R12, R2, 0x1 ;  /* 0x000000020c087211 */ /* 0x000fe200078c08ff */
[----:B------:R0:W-:Y:S01]  /*e380*/  @P3 STG.E.U16 desc[UR10][R10.64], R9 ;  /* 0x000000090a003986 */ /* 0x0001e2000c10150a */
[----:B-1----:R-:W-:Y:S01]  /*e390*/  ISETP.LT.AND P3, PT, R0, UR12, !P0 ;  /* 0x0000000c00007c0c */ /* 0x002fe2000c761270 */
[----:B------:R-:W-:Y:S01]  /*e3a0*/  VIADD R0, R6, 0x7d ;  /* 0x0000007d06007836 */ /* 0x000fe20000000000 */
[----:B------:R-:W1:Y:S01]  /*e3b0*/  LDCU UR4, c[0x0][0x3b8] ;  /* 0x00007700ff0477ac */ /* 0x000e620008000800 */
[----:B------:R2:W-:Y:S03]  /*e3c0*/  @P2 STG.E.U16 desc[UR10][R4.64], R20 ;  /* 0x0000001404002986 */ /* 0x0005e6000c10150a */
[----:B---3--:R-:W-:Y:S01]  /*e3d0*/  ISETP.LT.AND P2, PT, R0, UR13, !P0 ;  /* 0x0000000d00007c0c */ /* 0x008fe2000c741270 */
[----:B------:R-:W-:-:S02]  /*e3e0*/  VIADD R0, R6, 0x7e ;  /* 0x0000007e06007836 */ /* 0x000fc40000000000 */
[----:B------:R-:W-:Y:S02]  /*e3f0*/  VIADD R6, R6, 0x7f ;  /* 0x0000007f06067836 */ /* 0x000fe40000000000 */
[----:B0-----:R-:W-:Y:S01]  /*e400*/  VIADD R11, R7, UR5 ;  /* 0x00000005070b7c36 */ /* 0x001fe20008000000 */
[----:B------:R-:W-:Y:S01]  /*e410*/  LEA.HI.X.SX32 R9, R12, R3, 0x1, P6 ;  /* 0x000000030c097211 */ /* 0x000fe200030f0eff */
[----:B------:R-:W0:Y:S01]  /*e420*/  LDCU UR5, c[0x0][0x39c] ;  /* 0x00007380ff0577ac */ /* 0x000e220008000800 */
[----:B--2---:R-:W-:Y:S01]  /*e430*/  PRMT R5, R20, 0x7632, R5 ;  /* 0x0000763214057816 */ /* 0x004fe20000000005 */
[----:B----4-:R-:W-:Y:S01]  /*e440*/  VIADD R13, R11, UR6 ;  /* 0x000000060b0d7c36 */ /* 0x010fe20008000000 */
[----:B------:R-:W-:-:S03]  /*e450*/  LEA R4, P6, R7, R2, 0x1 ;  /* 0x0000000207047211 */ /* 0x000fc600078c08ff */
[----:B------:R2:W-:Y:S01]  /*e460*/  @P1 STG.E.U16 desc[UR10][R8.64], R5 ;  /* 0x0000000508001986 */ /* 0x0005e2000c10150a */
[----:B------:R-:W-:-:S04]  /*e470*/  LEA R10, P1, R11, R2, 0x1 ;  /* 0x000000020b0a7211 */ /* 0x000fc800078208ff */
[-C--:B------:R-:W-:Y:S02]  /*e480*/  LEA.HI.X.SX32 R11, R11, R3.reuse, 0x1, P1 ;  /* 0x000000030b0b7211 */ /* 0x080fe400008f0eff */
[----:B--2---:R-:W-:Y:S01]  /*e490*/  LEA.HI.X.SX32 R5, R7, R3, 0x1, P6 ;  /* 0x0000000307057211 */ /* 0x004fe200030f0eff */
[C---:B------:R-:W-:Y:S01]  /*e4a0*/  VIADD R7, R13.reuse, UR7 ;  /* 0x000000070d077c36 */ /* 0x040fe20008000000 */
[----:B------:R-:W-:-:S03]  /*e4b0*/  LEA R12, P6, R13, R2, 0x1 ;  /* 0x000000020d0c7211 */ /* 0x000fc600078c08ff */
[----:B------:R-:W-:Y:S01]  /*e4c0*/  VIADD R16, R7, UR8 ;  /* 0x0000000807107c36 */ /* 0x000fe20008000000 */
[-C--:B------:R-:W-:Y:S01]  /*e4d0*/  LEA.HI.X.SX32 R13, R13, R3.reuse, 0x1, P6 ;  /* 0x000000030d0d7211 */ /* 0x080fe200030f0eff */
[----:B------:R2:W-:Y:S01]  /*e4e0*/  @P5 STG.E.U16 desc[UR10][R4.64], R21 ;  /* 0x0000001504005986 */ /* 0x0005e2000c10150a */
[CC--:B------:R-:W-:Y:S01]  /*e4f0*/  LEA R14, P6, R7.reuse, R2.reuse, 0x1 ;  /* 0x00000002070e7211 */ /* 0x0c0fe200078c08ff */
[C---:B-1----:R-:W-:Y:S01]  /*e500*/  VIADD R17, R16.reuse, UR4 ;  /* 0x0000000410117c36 */ /* 0x042fe20008000000 */
[C---:B------:R-:W-:Y:S02]  /*e510*/  LEA R8, P1, R16.reuse, R2, 0x1 ;  /* 0x0000000210087211 */ /* 0x040fe400078208ff */
[-C--:B------:R-:W-:Y:S02]  /*e520*/  LEA.HI.X.SX32 R15, R7, R3.reuse, 0x1, P6 ;  /* 0x00000003070f7211 */ /* 0x080fe400030f0eff */
[----:B------:R-:W-:Y:S02]  /*e530*/  LEA.HI.X.SX32 R9, R16, R3, 0x1, P1 ;  /* 0x0000000310097211 */ /* 0x000fe400008f0eff */
[----:B------:R-:W-:-:S02]  /*e540*/  ISETP.LT.AND P1, PT, R0, UR9, !P0 ;  /* 0x0000000900007c0c */ /* 0x000fc4000c721270 */
[----:B0-----:R-:W-:Y:S02]  /*e550*/  ISETP.LT.AND P0, PT, R6, UR5, !P0 ;  /* 0x0000000506007c0c */ /* 0x001fe4000c701270 */
[----:B------:R-:W-:Y:S02]  /*e560*/  PRMT R0, R21, 0x7632, R0 ;  /* 0x0000763215007816 */ /* 0x000fe40000000000 */
[----:B------:R-:W-:Y:S02]  /*e570*/  PRMT R7, R22, 0x7632, R7 ;  /* 0x0000763216077816 */ /* 0x000fe40000000007 */
[C---:B------:R-:W-:Y:S01]  /*e580*/  LEA R2, P6, R17.reuse, R2, 0x1 ;  /* 0x0000000211027211 */ /* 0x040fe200078c08ff */
[----:B------:R2:W-:Y:S03]  /*e590*/  @P4 STG.E.U16 desc[UR10][R10.64], R0 ;  /* 0x000000000a004986 */ /* 0x0005e6000c10150a */
[----:B------:R-:W-:Y:S01]  /*e5a0*/  LEA.HI.X.SX32 R3, R17, R3, 0x1, P6 ;  /* 0x0000000311037211 */ /* 0x000fe200030f0eff */
[----:B------:R2:W-:Y:S04]  /*e5b0*/  @P3 STG.E.U16 desc[UR10][R12.64], R22 ;  /* 0x000000160c003986 */ /* 0x0005e8000c10150a */
[----:B------:R2:W-:Y:S04]  /*e5c0*/  @P2 STG.E.U16 desc[UR10][R14.64], R7 ;  /* 0x000000070e002986 */ /* 0x0005e8000c10150a */
[----:B------:R2:W-:Y:S01]  /*e5d0*/  @P1 STG.E.U16 desc[UR10][R8.64], R23 ;  /* 0x0000001708001986 */ /* 0x0005e2000c10150a */
[----:B------:R-:W-:Y:S05]  /*e5e0*/  @!P0 EXIT ;  /* 0x000000000000894d */ /* 0x000fea0003800000 */
[----:B--2---:R-:W-:-:S05]  /*e5f0*/  PRMT R23, R23, 0x7632, R23 ;  /* 0x0000763217177816 */ /* 0x004fca0000000017 */
[----:B------:R-:W-:Y:S01]  /*e600*/  STG.E.U16 desc[UR10][R2.64], R23 ;  /* 0x0000001702007986 */ /* 0x000fe2000c10150a */
[----:B------:R-:W-:Y:S05]  /*e610*/  EXIT ;  /* 0x000000000000794d */ /* 0x000fea0003800000 */
.L_x_2:
[----:B------:R-:W-:-:S00]  /*e620*/  BRA `(.L_x_2) ;  /* 0xfffffffc00fc7947 */ /* 0x000fc0000383ffff */
[----:B------:R-:W-:-:S00]  /*e630*/  NOP ;  /* 0x0000000000007918 */ /* 0x000fc00000000000 */
        /* <DEDUP_REMOVED lines=12> */
.L_x_3:


//--------------------- .nv.shared.matmul_kernel  --------------------------
	.section	.nv.shared.matmul_kernel,"aw",@nobits
	.sectionflags	@""
	.align	16
	.zero		1024


//--------------------- .nv.shared.reserved.0     --------------------------
	.section	.nv.shared.reserved.0,"aw",@nobits
	.weak		__nv_reservedSMEM_offset_0_alias
	.size		__nv_reservedSMEM_offset_0_alias, 0, 64
	.other		__nv_reservedSMEM_offset_0_alias,@"STO_CUDA_RESERVED_SHARED STV_DEFAULT"
__nv_reservedSMEM_offset_0_alias:
	.zero		0
	.zero		64


//--------------------- .nv.constant0.matmul_kernel --------------------------
	.section	.nv.constant0.matmul_kernel,"a",@progbits
	.sectionflags	@""
	.align	4
.nv.constant0.matmul_kernel:
	.zero		976


//--------------------- SYMBOLS --------------------------

	.type		.nv.reservedSmem.offset0,@object
	.size		.nv.reservedSmem.offset0,0x4
	.type		.nv.reservedSmem.cap,@object
	.size		.nv.reservedSmem.cap,0x4
